//
// Generated by NVIDIA NVVM Compiler
//
// Compiler Build ID: CL-36424714
// Cuda compilation tools, release 13.0, V13.0.88
// Based on NVVM 20.0.0
//

.version 9.0
.target sm_100
.address_size 64

	// .globl	metricCalculate
.func  (.param .b64 func_retval0) __internal_accurate_pow
(
	.param .b64 __internal_accurate_pow_param_0
)
;
// resultArray has been demoted

.visible .entry metricCalculate(
	.param .u64 .ptr .align 1 metricCalculate_param_0,
	.param .u64 .ptr .align 1 metricCalculate_param_1,
	.param .u32 metricCalculate_param_2
)
{
	.reg .pred 	%p<96>;
	.reg .b32 	%r<98>;
	.reg .b64 	%rd<17>;
	.reg .b64 	%fd<150>;
	// demoted variable
	.shared .align 8 .b8 resultArray[16384];
	ld.param.u64 	%rd8, [metricCalculate_param_0];
	ld.param.u64 	%rd7, [metricCalculate_param_1];
	ld.param.u32 	%r23, [metricCalculate_param_2];
	cvta.to.global.u64 	%rd1, %rd8;
	mov.u32 	%r95, %ctaid.x;
	mov.u32 	%r2, %tid.x;
	setp.ge.s32 	%p2, %r95, %r23;
	@%p2 bra 	$L__BB0_74;
	cvta.to.global.u64 	%rd9, %rd7;
	mov.f64 	%fd61, 0d4000000000000000;
	{
	.reg .b32 %temp; 
	mov.b64 	{%temp, %r3}, %fd61;
	}
	and.b32  	%r4, %r3, 2146435072;
	setp.eq.s32 	%p3, %r4, 1062207488;
	setp.lt.s32 	%p4, %r3, 0;
	selp.b32 	%r5, 0, 2146435072, %p4;
	and.b32  	%r24, %r3, 2147483647;
	setp.ne.s32 	%p5, %r24, 1071644672;
	and.pred  	%p1, %p3, %p5;
	or.b32  	%r6, %r5, -2147483648;
	shl.b32 	%r25, %r2, 4;
	mov.u32 	%r26, resultArray;
	add.s32 	%r7, %r26, %r25;
	mul.wide.u32 	%rd10, %r95, 16;
	add.s64 	%rd2, %rd9, %rd10;
	not.b32 	%r27, %r2;
	add.s32 	%r8, %r23, %r27;
	and.b32  	%r9, %r8, 1024;
	mul.wide.u32 	%rd11, %r2, 16;
	add.s64 	%rd3, %rd1, %rd11;
	or.b32  	%r10, %r2, 1024;
	mov.u32 	%r11, %nctaid.x;
$L__BB0_2:
	setp.ge.u32 	%p6, %r2, %r23;
	mov.f64 	%fd149, 0d0000000000000000;
	@%p6 bra 	$L__BB0_38;
	setp.ne.s32 	%p7, %r9, 0;
	mul.wide.u32 	%rd12, %r95, 16;
	add.s64 	%rd13, %rd1, %rd12;
	ld.global.f64 	%fd1, [%rd13];
	ld.global.f64 	%fd2, [%rd13+8];
	mov.f64 	%fd149, 0d0000000000000000;
	mov.u32 	%r97, %r2;
	@%p7 bra 	$L__BB0_15;
	setp.lt.s32 	%p8, %r3, 0;
	setp.eq.s32 	%p9, %r4, 1062207488;
	ld.global.f64 	%fd65, [%rd3];
	sub.f64 	%fd3, %fd1, %fd65;
	ld.global.f64 	%fd66, [%rd3+8];
	sub.f64 	%fd4, %fd2, %fd66;
	{
	.reg .b32 %temp; 
	mov.b64 	{%temp, %r13}, %fd3;
	}
	abs.f64 	%fd5, %fd3;
	{ // callseq 0, 0
	.param .b64 param0;
	st.param.f64 	[param0], %fd5;
	.param .b64 retval0;
	call.uni (retval0), 
	__internal_accurate_pow, 
	(
	param0
	);
	ld.param.f64 	%fd67, [retval0];
	} // callseq 0
	setp.lt.s32 	%p11, %r13, 0;
	neg.f64 	%fd69, %fd67;
	selp.f64 	%fd70, %fd69, %fd67, %p9;
	selp.f64 	%fd71, %fd70, %fd67, %p11;
	setp.eq.f64 	%p12, %fd3, 0d0000000000000000;
	selp.b32 	%r28, %r13, 0, %p9;
	or.b32  	%r29, %r28, 2146435072;
	selp.b32 	%r30, %r29, %r28, %p8;
	mov.b32 	%r31, 0;
	mov.b64 	%fd72, {%r31, %r30};
	selp.f64 	%fd140, %fd72, %fd71, %p12;
	add.f64 	%fd73, %fd3, 0d4000000000000000;
	{
	.reg .b32 %temp; 
	mov.b64 	{%temp, %r32}, %fd73;
	}
	and.b32  	%r33, %r32, 2146435072;
	setp.ne.s32 	%p13, %r33, 2146435072;
	@%p13 bra 	$L__BB0_9;
	setp.nan.f64 	%p14, %fd3, %fd3;
	@%p14 bra 	$L__BB0_8;
	setp.neu.f64 	%p15, %fd5, 0d7FF0000000000000;
	@%p15 bra 	$L__BB0_9;
	selp.b32 	%r34, %r6, %r5, %p1;
	selp.b32 	%r35, %r34, %r5, %p11;
	mov.b32 	%r36, 0;
	mov.b64 	%fd140, {%r36, %r35};
	bra.uni 	$L__BB0_9;
$L__BB0_8:
	mov.f64 	%fd74, 0d4000000000000000;
	add.rn.f64 	%fd140, %fd3, %fd74;
$L__BB0_9:
	setp.eq.f64 	%p20, %fd3, 0d3FF0000000000000;
	selp.f64 	%fd10, 0d3FF0000000000000, %fd140, %p20;
	{
	.reg .b32 %temp; 
	mov.b64 	{%temp, %r14}, %fd4;
	}
	abs.f64 	%fd11, %fd4;
	{ // callseq 1, 0
	.param .b64 param0;
	st.param.f64 	[param0], %fd11;
	.param .b64 retval0;
	call.uni (retval0), 
	__internal_accurate_pow, 
	(
	param0
	);
	ld.param.f64 	%fd75, [retval0];
	} // callseq 1
	setp.lt.s32 	%p21, %r14, 0;
	neg.f64 	%fd77, %fd75;
	selp.f64 	%fd78, %fd77, %fd75, %p9;
	selp.f64 	%fd79, %fd78, %fd75, %p21;
	setp.eq.f64 	%p22, %fd4, 0d0000000000000000;
	selp.b32 	%r37, %r14, 0, %p9;
	or.b32  	%r38, %r37, 2146435072;
	selp.b32 	%r39, %r38, %r37, %p8;
	mov.b32 	%r40, 0;
	mov.b64 	%fd80, {%r40, %r39};
	selp.f64 	%fd141, %fd80, %fd79, %p22;
	add.f64 	%fd81, %fd4, 0d4000000000000000;
	{
	.reg .b32 %temp; 
	mov.b64 	{%temp, %r41}, %fd81;
	}
	and.b32  	%r42, %r41, 2146435072;
	setp.ne.s32 	%p23, %r42, 2146435072;
	@%p23 bra 	$L__BB0_14;
	setp.nan.f64 	%p24, %fd4, %fd4;
	@%p24 bra 	$L__BB0_13;
	setp.neu.f64 	%p25, %fd11, 0d7FF0000000000000;
	@%p25 bra 	$L__BB0_14;
	selp.b32 	%r43, %r6, %r5, %p1;
	selp.b32 	%r44, %r43, %r5, %p21;
	mov.b32 	%r45, 0;
	mov.b64 	%fd141, {%r45, %r44};
	bra.uni 	$L__BB0_14;
$L__BB0_13:
	mov.f64 	%fd82, 0d4000000000000000;
	add.rn.f64 	%fd141, %fd4, %fd82;
$L__BB0_14:
	setp.eq.f64 	%p27, %fd4, 0d3FF0000000000000;
	selp.f64 	%fd83, 0d3FF0000000000000, %fd141, %p27;
	add.f64 	%fd84, %fd10, %fd83;
	sqrt.rn.f64 	%fd85, %fd84;
	max.f64 	%fd149, %fd85, 0d0000000000000000;
	mov.u32 	%r97, %r10;
$L__BB0_15:
	setp.lt.u32 	%p28, %r8, 1024;
	@%p28 bra 	$L__BB0_38;
	mul.wide.u32 	%rd14, %r97, 16;
	add.s64 	%rd15, %rd1, %rd14;
	add.s64 	%rd16, %rd15, 16392;
$L__BB0_17:
	setp.lt.s32 	%p29, %r3, 0;
	setp.eq.s32 	%p30, %r4, 1062207488;
	ld.global.f64 	%fd86, [%rd16+-16392];
	sub.f64 	%fd20, %fd1, %fd86;
	ld.global.f64 	%fd87, [%rd16+-16384];
	sub.f64 	%fd21, %fd2, %fd87;
	{
	.reg .b32 %temp; 
	mov.b64 	{%temp, %r17}, %fd20;
	}
	abs.f64 	%fd22, %fd20;
	{ // callseq 2, 0
	.param .b64 param0;
	st.param.f64 	[param0], %fd22;
	.param .b64 retval0;
	call.uni (retval0), 
	__internal_accurate_pow, 
	(
	param0
	);
	ld.param.f64 	%fd88, [retval0];
	} // callseq 2
	setp.lt.s32 	%p32, %r17, 0;
	neg.f64 	%fd90, %fd88;
	selp.f64 	%fd91, %fd90, %fd88, %p30;
	selp.f64 	%fd92, %fd91, %fd88, %p32;
	setp.eq.f64 	%p33, %fd20, 0d0000000000000000;
	selp.b32 	%r46, %r17, 0, %p30;
	or.b32  	%r47, %r46, 2146435072;
	selp.b32 	%r48, %r47, %r46, %p29;
	mov.b32 	%r49, 0;
	mov.b64 	%fd93, {%r49, %r48};
	selp.f64 	%fd145, %fd93, %fd92, %p33;
	add.f64 	%fd94, %fd20, 0d4000000000000000;
	{
	.reg .b32 %temp; 
	mov.b64 	{%temp, %r50}, %fd94;
	}
	and.b32  	%r51, %r50, 2146435072;
	setp.ne.s32 	%p34, %r51, 2146435072;
	@%p34 bra 	$L__BB0_22;
	setp.num.f64 	%p35, %fd20, %fd20;
	@%p35 bra 	$L__BB0_20;
	mov.f64 	%fd95, 0d4000000000000000;
	add.rn.f64 	%fd145, %fd20, %fd95;
	bra.uni 	$L__BB0_22;
$L__BB0_20:
	setp.neu.f64 	%p36, %fd22, 0d7FF0000000000000;
	@%p36 bra 	$L__BB0_22;
	selp.b32 	%r52, %r6, %r5, %p1;
	selp.b32 	%r53, %r52, %r5, %p32;
	mov.b32 	%r54, 0;
	mov.b64 	%fd145, {%r54, %r53};
$L__BB0_22:
	setp.eq.f64 	%p41, %fd20, 0d3FF0000000000000;
	selp.f64 	%fd27, 0d3FF0000000000000, %fd145, %p41;
	{
	.reg .b32 %temp; 
	mov.b64 	{%temp, %r18}, %fd21;
	}
	abs.f64 	%fd28, %fd21;
	{ // callseq 3, 0
	.param .b64 param0;
	st.param.f64 	[param0], %fd28;
	.param .b64 retval0;
	call.uni (retval0), 
	__internal_accurate_pow, 
	(
	param0
	);
	ld.param.f64 	%fd96, [retval0];
	} // callseq 3
	setp.lt.s32 	%p42, %r18, 0;
	neg.f64 	%fd98, %fd96;
	selp.f64 	%fd99, %fd98, %fd96, %p30;
	selp.f64 	%fd100, %fd99, %fd96, %p42;
	setp.eq.f64 	%p43, %fd21, 0d0000000000000000;
	selp.b32 	%r55, %r18, 0, %p30;
	or.b32  	%r56, %r55, 2146435072;
	selp.b32 	%r57, %r56, %r55, %p29;
	mov.b32 	%r58, 0;
	mov.b64 	%fd101, {%r58, %r57};
	selp.f64 	%fd146, %fd101, %fd100, %p43;
	add.f64 	%fd102, %fd21, 0d4000000000000000;
	{
	.reg .b32 %temp; 
	mov.b64 	{%temp, %r59}, %fd102;
	}
	and.b32  	%r60, %r59, 2146435072;
	setp.ne.s32 	%p44, %r60, 2146435072;
	@%p44 bra 	$L__BB0_27;
	setp.num.f64 	%p45, %fd21, %fd21;
	@%p45 bra 	$L__BB0_25;
	mov.f64 	%fd103, 0d4000000000000000;
	add.rn.f64 	%fd146, %fd21, %fd103;
	bra.uni 	$L__BB0_27;
$L__BB0_25:
	setp.neu.f64 	%p46, %fd28, 0d7FF0000000000000;
	@%p46 bra 	$L__BB0_27;
	selp.b32 	%r61, %r6, %r5, %p1;
	selp.b32 	%r62, %r61, %r5, %p42;
	mov.b32 	%r63, 0;
	mov.b64 	%fd146, {%r63, %r62};
$L__BB0_27:
	setp.eq.f64 	%p51, %fd21, 0d3FF0000000000000;
	selp.f64 	%fd104, 0d3FF0000000000000, %fd146, %p51;
	add.f64 	%fd105, %fd27, %fd104;
	sqrt.rn.f64 	%fd106, %fd105;
	setp.gt.f64 	%p52, %fd106, %fd149;
	selp.f64 	%fd33, %fd106, %fd149, %p52;
	ld.global.f64 	%fd107, [%rd16+-8];
	sub.f64 	%fd34, %fd1, %fd107;
	ld.global.f64 	%fd108, [%rd16];
	sub.f64 	%fd35, %fd2, %fd108;
	{
	.reg .b32 %temp; 
	mov.b64 	{%temp, %r19}, %fd34;
	}
	abs.f64 	%fd36, %fd34;
	{ // callseq 4, 0
	.param .b64 param0;
	st.param.f64 	[param0], %fd36;
	.param .b64 retval0;
	call.uni (retval0), 
	__internal_accurate_pow, 
	(
	param0
	);
	ld.param.f64 	%fd109, [retval0];
	} // callseq 4
	setp.lt.s32 	%p53, %r19, 0;
	neg.f64 	%fd111, %fd109;
	selp.f64 	%fd112, %fd111, %fd109, %p30;
	selp.f64 	%fd113, %fd112, %fd109, %p53;
	setp.eq.f64 	%p54, %fd34, 0d0000000000000000;
	selp.b32 	%r64, %r19, 0, %p30;
	or.b32  	%r65, %r64, 2146435072;
	selp.b32 	%r66, %r65, %r64, %p29;
	mov.b32 	%r67, 0;
	mov.b64 	%fd114, {%r67, %r66};
	selp.f64 	%fd147, %fd114, %fd113, %p54;
	add.f64 	%fd115, %fd34, 0d4000000000000000;
	{
	.reg .b32 %temp; 
	mov.b64 	{%temp, %r68}, %fd115;
	}
	and.b32  	%r69, %r68, 2146435072;
	setp.ne.s32 	%p55, %r69, 2146435072;
	@%p55 bra 	$L__BB0_32;
	setp.nan.f64 	%p56, %fd34, %fd34;
	@%p56 bra 	$L__BB0_31;
	setp.neu.f64 	%p57, %fd36, 0d7FF0000000000000;
	@%p57 bra 	$L__BB0_32;
	selp.b32 	%r70, %r6, %r5, %p1;
	selp.b32 	%r71, %r70, %r5, %p53;
	mov.b32 	%r72, 0;
	mov.b64 	%fd147, {%r72, %r71};
	bra.uni 	$L__BB0_32;
$L__BB0_31:
	mov.f64 	%fd116, 0d4000000000000000;
	add.rn.f64 	%fd147, %fd34, %fd116;
$L__BB0_32:
	setp.eq.f64 	%p62, %fd34, 0d3FF0000000000000;
	selp.f64 	%fd41, 0d3FF0000000000000, %fd147, %p62;
	{
	.reg .b32 %temp; 
	mov.b64 	{%temp, %r20}, %fd35;
	}
	abs.f64 	%fd42, %fd35;
	{ // callseq 5, 0
	.param .b64 param0;
	st.param.f64 	[param0], %fd42;
	.param .b64 retval0;
	call.uni (retval0), 
	__internal_accurate_pow, 
	(
	param0
	);
	ld.param.f64 	%fd117, [retval0];
	} // callseq 5
	setp.lt.s32 	%p63, %r20, 0;
	neg.f64 	%fd119, %fd117;
	selp.f64 	%fd120, %fd119, %fd117, %p30;
	selp.f64 	%fd121, %fd120, %fd117, %p63;
	setp.eq.f64 	%p64, %fd35, 0d0000000000000000;
	selp.b32 	%r73, %r20, 0, %p30;
	or.b32  	%r74, %r73, 2146435072;
	selp.b32 	%r75, %r74, %r73, %p29;
	mov.b32 	%r76, 0;
	mov.b64 	%fd122, {%r76, %r75};
	selp.f64 	%fd148, %fd122, %fd121, %p64;
	add.f64 	%fd123, %fd35, 0d4000000000000000;
	{
	.reg .b32 %temp; 
	mov.b64 	{%temp, %r77}, %fd123;
	}
	and.b32  	%r78, %r77, 2146435072;
	setp.ne.s32 	%p65, %r78, 2146435072;
	@%p65 bra 	$L__BB0_37;
	setp.nan.f64 	%p66, %fd35, %fd35;
	@%p66 bra 	$L__BB0_36;
	setp.neu.f64 	%p67, %fd42, 0d7FF0000000000000;
	@%p67 bra 	$L__BB0_37;
	selp.b32 	%r79, %r6, %r5, %p1;
	selp.b32 	%r80, %r79, %r5, %p63;
	mov.b32 	%r81, 0;
	mov.b64 	%fd148, {%r81, %r80};
	bra.uni 	$L__BB0_37;
$L__BB0_36:
	mov.f64 	%fd124, 0d4000000000000000;
	add.rn.f64 	%fd148, %fd35, %fd124;
$L__BB0_37:
	setp.eq.f64 	%p69, %fd35, 0d3FF0000000000000;
	selp.f64 	%fd125, 0d3FF0000000000000, %fd148, %p69;
	add.f64 	%fd126, %fd41, %fd125;
	sqrt.rn.f64 	%fd127, %fd126;
	setp.gt.f64 	%p70, %fd127, %fd33;
	selp.f64 	%fd149, %fd127, %fd33, %p70;
	add.s32 	%r97, %r97, 2048;
	add.s64 	%rd16, %rd16, 32768;
	setp.lt.s32 	%p71, %r97, %r23;
	@%p71 bra 	$L__BB0_17;
$L__BB0_38:
	setp.gt.u32 	%p72, %r2, 511;
	cvt.rn.f64.u32 	%fd128, %r95;
	cvt.rzi.s32.f64 	%r82, %fd128;
	st.shared.f64 	[%r7], %fd149;
	st.shared.u32 	[%r7+8], %r82;
	bar.sync 	0;
	@%p72 bra 	$L__BB0_41;
	ld.shared.f64 	%fd129, [%r7];
	ld.shared.f64 	%fd49, [%r7+8192];
	setp.geu.f64 	%p73, %fd129, %fd49;
	@%p73 bra 	$L__BB0_41;
	ld.shared.u32 	%r83, [%r7+8200];
	st.shared.u32 	[%r7+8], %r83;
	st.shared.f64 	[%r7], %fd49;
$L__BB0_41:
	setp.gt.u32 	%p74, %r2, 255;
	bar.sync 	0;
	@%p74 bra 	$L__BB0_44;
	ld.shared.f64 	%fd130, [%r7];
	ld.shared.f64 	%fd50, [%r7+4096];
	setp.geu.f64 	%p75, %fd130, %fd50;
	@%p75 bra 	$L__BB0_44;
	ld.shared.u32 	%r84, [%r7+4104];
	st.shared.u32 	[%r7+8], %r84;
	st.shared.f64 	[%r7], %fd50;
$L__BB0_44:
	setp.gt.u32 	%p76, %r2, 127;
	bar.sync 	0;
	@%p76 bra 	$L__BB0_47;
	ld.shared.f64 	%fd131, [%r7];
	ld.shared.f64 	%fd51, [%r7+2048];
	setp.geu.f64 	%p77, %fd131, %fd51;
	@%p77 bra 	$L__BB0_47;
	ld.shared.u32 	%r85, [%r7+2056];
	st.shared.u32 	[%r7+8], %r85;
	st.shared.f64 	[%r7], %fd51;
$L__BB0_47:
	setp.gt.u32 	%p78, %r2, 63;
	bar.sync 	0;
	@%p78 bra 	$L__BB0_50;
	ld.shared.f64 	%fd132, [%r7];
	ld.shared.f64 	%fd52, [%r7+1024];
	setp.geu.f64 	%p79, %fd132, %fd52;
	@%p79 bra 	$L__BB0_50;
	ld.shared.u32 	%r86, [%r7+1032];
	st.shared.u32 	[%r7+8], %r86;
	st.shared.f64 	[%r7], %fd52;
$L__BB0_50:
	setp.gt.u32 	%p80, %r2, 31;
	bar.sync 	0;
	@%p80 bra 	$L__BB0_53;
	ld.shared.f64 	%fd133, [%r7];
	ld.shared.f64 	%fd53, [%r7+512];
	setp.geu.f64 	%p81, %fd133, %fd53;
	@%p81 bra 	$L__BB0_53;
	ld.shared.u32 	%r87, [%r7+520];
	st.shared.u32 	[%r7+8], %r87;
	st.shared.f64 	[%r7], %fd53;
$L__BB0_53:
	setp.gt.u32 	%p82, %r2, 15;
	bar.sync 	0;
	@%p82 bra 	$L__BB0_56;
	ld.shared.f64 	%fd134, [%r7];
	ld.shared.f64 	%fd54, [%r7+256];
	setp.geu.f64 	%p83, %fd134, %fd54;
	@%p83 bra 	$L__BB0_56;
	ld.shared.u32 	%r88, [%r7+264];
	st.shared.u32 	[%r7+8], %r88;
	st.shared.f64 	[%r7], %fd54;
$L__BB0_56:
	setp.gt.u32 	%p84, %r2, 7;
	bar.sync 	0;
	@%p84 bra 	$L__BB0_59;
	ld.shared.f64 	%fd135, [%r7];
	ld.shared.f64 	%fd55, [%r7+128];
	setp.geu.f64 	%p85, %fd135, %fd55;
	@%p85 bra 	$L__BB0_59;
	ld.shared.u32 	%r89, [%r7+136];
	st.shared.u32 	[%r7+8], %r89;
	st.shared.f64 	[%r7], %fd55;
$L__BB0_59:
	setp.gt.u32 	%p86, %r2, 3;
	bar.sync 	0;
	@%p86 bra 	$L__BB0_62;
	ld.shared.f64 	%fd136, [%r7];
	ld.shared.f64 	%fd56, [%r7+64];
	setp.geu.f64 	%p87, %fd136, %fd56;
	@%p87 bra 	$L__BB0_62;
	ld.shared.u32 	%r90, [%r7+72];
	st.shared.u32 	[%r7+8], %r90;
	st.shared.f64 	[%r7], %fd56;
$L__BB0_62:
	setp.gt.u32 	%p88, %r2, 1;
	bar.sync 	0;
	@%p88 bra 	$L__BB0_65;
	ld.shared.f64 	%fd137, [%r7];
	ld.shared.f64 	%fd57, [%r7+32];
	setp.geu.f64 	%p89, %fd137, %fd57;
	@%p89 bra 	$L__BB0_65;
	ld.shared.u32 	%r91, [%r7+40];
	st.shared.u32 	[%r7+8], %r91;
	st.shared.f64 	[%r7], %fd57;
$L__BB0_65:
	setp.ne.s32 	%p90, %r2, 0;
	bar.sync 	0;
	@%p90 bra 	$L__BB0_68;
	ld.shared.f64 	%fd138, [%r7];
	ld.shared.f64 	%fd58, [resultArray+16];
	setp.geu.f64 	%p91, %fd138, %fd58;
	@%p91 bra 	$L__BB0_68;
	ld.shared.u32 	%r92, [resultArray+24];
	st.shared.u32 	[%r7+8], %r92;
	st.shared.f64 	[%r7], %fd58;
$L__BB0_68:
	setp.ne.s32 	%p92, %r2, 0;
	bar.sync 	0;
	@%p92 bra 	$L__BB0_73;
	ld.global.f64 	%fd59, [%rd2];
	setp.neu.f64 	%p93, %fd59, 0dBFF0000000000000;
	@%p93 bra 	$L__BB0_71;
	ld.shared.f64 	%fd139, [resultArray];
	st.global.f64 	[%rd2], %fd139;
	ld.shared.u32 	%r94, [resultArray+8];
	st.global.u32 	[%rd2+8], %r94;
	bra.uni 	$L__BB0_73;
$L__BB0_71:
	ld.shared.f64 	%fd60, [resultArray];
	setp.leu.f64 	%p94, %fd59, %fd60;
	@%p94 bra 	$L__BB0_73;
	st.global.f64 	[%rd2], %fd60;
	ld.shared.u32 	%r93, [resultArray+8];
	st.global.u32 	[%rd2+8], %r93;
$L__BB0_73:
	add.s32 	%r95, %r95, %r11;
	setp.lt.s32 	%p95, %r95, %r23;
	@%p95 bra 	$L__BB0_2;
$L__BB0_74:
	ret;

}
.func  (.param .b64 func_retval0) __internal_accurate_pow(
	.param .b64 __internal_accurate_pow_param_0
)
{
	.reg .pred 	%p<8>;
	.reg .b32 	%r<49>;
	.reg .b32 	%f<3>;
	.reg .b64 	%fd<109>;

	ld.param.f64 	%fd10, [__internal_accurate_pow_param_0];
	{
	.reg .b32 %temp; 
	mov.b64 	{%temp, %r46}, %fd10;
	}
	{
	.reg .b32 %temp; 
	mov.b64 	{%r45, %temp}, %fd10;
	}
	shr.u32 	%r47, %r46, 20;
	setp.gt.u32 	%p1, %r46, 1048575;
	@%p1 bra 	$L__BB1_2;
	mul.f64 	%fd11, %fd10, 0d4350000000000000;
	{
	.reg .b32 %temp; 
	mov.b64 	{%temp, %r46}, %fd11;
	}
	{
	.reg .b32 %temp; 
	mov.b64 	{%r45, %temp}, %fd11;
	}
	shr.u32 	%r16, %r46, 20;
	add.s32 	%r47, %r16, -54;
$L__BB1_2:
	add.s32 	%r48, %r47, -1023;
	and.b32  	%r17, %r46, -2146435073;
	or.b32  	%r18, %r17, 1072693248;
	mov.b64 	%fd107, {%r45, %r18};
	setp.lt.u32 	%p2, %r18, 1073127583;
	@%p2 bra 	$L__BB1_4;
	{
	.reg .b32 %temp; 
	mov.b64 	{%r19, %temp}, %fd107;
	}
	{
	.reg .b32 %temp; 
	mov.b64 	{%temp, %r20}, %fd107;
	}
	add.s32 	%r21, %r20, -1048576;
	mov.b64 	%fd107, {%r19, %r21};
	add.s32 	%r48, %r47, -1022;
$L__BB1_4:
	add.f64 	%fd12, %fd107, 0dBFF0000000000000;
	add.f64 	%fd13, %fd107, 0d3FF0000000000000;
	rcp.approx.ftz.f64 	%fd14, %fd13;
	neg.f64 	%fd15, %fd13;
	fma.rn.f64 	%fd16, %fd15, %fd14, 0d3FF0000000000000;
	fma.rn.f64 	%fd17, %fd16, %fd16, %fd16;
	fma.rn.f64 	%fd18, %fd17, %fd14, %fd14;
	mul.f64 	%fd19, %fd12, %fd18;
	fma.rn.f64 	%fd20, %fd12, %fd18, %fd19;
	mul.f64 	%fd21, %fd20, %fd20;
	fma.rn.f64 	%fd22, %fd21, 0d3EB0F5FF7D2CAFE2, 0d3ED0F5D241AD3B5A;
	fma.rn.f64 	%fd23, %fd22, %fd21, 0d3EF3B20A75488A3F;
	fma.rn.f64 	%fd24, %fd23, %fd21, 0d3F1745CDE4FAECD5;
	fma.rn.f64 	%fd25, %fd24, %fd21, 0d3F3C71C7258A578B;
	fma.rn.f64 	%fd26, %fd25, %fd21, 0d3F6249249242B910;
	fma.rn.f64 	%fd27, %fd26, %fd21, 0d3F89999999999DFB;
	sub.f64 	%fd28, %fd12, %fd20;
	add.f64 	%fd29, %fd28, %fd28;
	neg.f64 	%fd30, %fd20;
	fma.rn.f64 	%fd31, %fd30, %fd12, %fd29;
	mul.f64 	%fd32, %fd18, %fd31;
	fma.rn.f64 	%fd33, %fd21, %fd27, 0d3FB5555555555555;
	mov.f64 	%fd34, 0d3FB5555555555555;
	sub.f64 	%fd35, %fd34, %fd33;
	fma.rn.f64 	%fd36, %fd21, %fd27, %fd35;
	add.f64 	%fd37, %fd36, 0dBC46A4CB00B9E7B0;
	add.f64 	%fd38, %fd33, %fd37;
	sub.f64 	%fd39, %fd33, %fd38;
	add.f64 	%fd40, %fd37, %fd39;
	mul.rn.f64 	%fd41, %fd20, %fd20;
	neg.f64 	%fd42, %fd41;
	fma.rn.f64 	%fd43, %fd20, %fd20, %fd42;
	{
	.reg .b32 %temp; 
	mov.b64 	{%r22, %temp}, %fd32;
	}
	{
	.reg .b32 %temp; 
	mov.b64 	{%temp, %r23}, %fd32;
	}
	add.s32 	%r24, %r23, 1048576;
	mov.b64 	%fd44, {%r22, %r24};
	fma.rn.f64 	%fd45, %fd20, %fd44, %fd43;
	mul.rn.f64 	%fd46, %fd41, %fd20;
	neg.f64 	%fd47, %fd46;
	fma.rn.f64 	%fd48, %fd41, %fd20, %fd47;
	fma.rn.f64 	%fd49, %fd41, %fd32, %fd48;
	fma.rn.f64 	%fd50, %fd45, %fd20, %fd49;
	mul.rn.f64 	%fd51, %fd38, %fd46;
	neg.f64 	%fd52, %fd51;
	fma.rn.f64 	%fd53, %fd38, %fd46, %fd52;
	fma.rn.f64 	%fd54, %fd38, %fd50, %fd53;
	fma.rn.f64 	%fd55, %fd40, %fd46, %fd54;
	add.f64 	%fd56, %fd51, %fd55;
	sub.f64 	%fd57, %fd51, %fd56;
	add.f64 	%fd58, %fd55, %fd57;
	add.f64 	%fd59, %fd20, %fd56;
	sub.f64 	%fd60, %fd20, %fd59;
	add.f64 	%fd61, %fd56, %fd60;
	add.f64 	%fd62, %fd58, %fd61;
	add.f64 	%fd63, %fd32, %fd62;
	add.f64 	%fd64, %fd59, %fd63;
	sub.f64 	%fd65, %fd59, %fd64;
	add.f64 	%fd66, %fd63, %fd65;
	xor.b32  	%r25, %r48, -2147483648;
	mov.b32 	%r26, 1127219200;
	mov.b64 	%fd67, {%r25, %r26};
	mov.b32 	%r27, -2147483648;
	mov.b64 	%fd68, {%r27, %r26};
	sub.f64 	%fd69, %fd67, %fd68;
	fma.rn.f64 	%fd70, %fd69, 0d3FE62E42FEFA39EF, %fd64;
	fma.rn.f64 	%fd71, %fd69, 0dBFE62E42FEFA39EF, %fd70;
	sub.f64 	%fd72, %fd71, %fd64;
	sub.f64 	%fd73, %fd66, %fd72;
	fma.rn.f64 	%fd74, %fd69, 0d3C7ABC9E3B39803F, %fd73;
	add.f64 	%fd75, %fd70, %fd74;
	sub.f64 	%fd76, %fd70, %fd75;
	add.f64 	%fd77, %fd74, %fd76;
	mov.f64 	%fd78, 0d4000000000000000;
	{
	.reg .b32 %temp; 
	mov.b64 	{%temp, %r28}, %fd78;
	}
	{
	.reg .b32 %temp; 
	mov.b64 	{%r29, %temp}, %fd78;
	}
	shl.b32 	%r30, %r28, 1;
	setp.gt.u32 	%p3, %r30, -33554433;
	and.b32  	%r31, %r28, -15728641;
	selp.b32 	%r32, %r31, %r28, %p3;
	mov.b64 	%fd79, {%r29, %r32};
	mul.rn.f64 	%fd80, %fd75, %fd79;
	neg.f64 	%fd81, %fd80;
	fma.rn.f64 	%fd82, %fd75, %fd79, %fd81;
	fma.rn.f64 	%fd83, %fd77, %fd79, %fd82;
	add.f64 	%fd4, %fd80, %fd83;
	sub.f64 	%fd84, %fd80, %fd4;
	add.f64 	%fd5, %fd83, %fd84;
	fma.rn.f64 	%fd85, %fd4, 0d3FF71547652B82FE, 0d4338000000000000;
	{
	.reg .b32 %temp; 
	mov.b64 	{%r13, %temp}, %fd85;
	}
	mov.f64 	%fd86, 0dC338000000000000;
	add.rn.f64 	%fd87, %fd85, %fd86;
	fma.rn.f64 	%fd88, %fd87, 0dBFE62E42FEFA39EF, %fd4;
	fma.rn.f64 	%fd89, %fd87, 0dBC7ABC9E3B39803F, %fd88;
	fma.rn.f64 	%fd90, %fd89, 0d3E5ADE1569CE2BDF, 0d3E928AF3FCA213EA;
	fma.rn.f64 	%fd91, %fd90, %fd89, 0d3EC71DEE62401315;
	fma.rn.f64 	%fd92, %fd91, %fd89, 0d3EFA01997C89EB71;
	fma.rn.f64 	%fd93, %fd92, %fd89, 0d3F2A01A014761F65;
	fma.rn.f64 	%fd94, %fd93, %fd89, 0d3F56C16C1852B7AF;
	fma.rn.f64 	%fd95, %fd94, %fd89, 0d3F81111111122322;
	fma.rn.f64 	%fd96, %fd95, %fd89, 0d3FA55555555502A1;
	fma.rn.f64 	%fd97, %fd96, %fd89, 0d3FC5555555555511;
	fma.rn.f64 	%fd98, %fd97, %fd89, 0d3FE000000000000B;
	fma.rn.f64 	%fd99, %fd98, %fd89, 0d3FF0000000000000;
	fma.rn.f64 	%fd100, %fd99, %fd89, 0d3FF0000000000000;
	{
	.reg .b32 %temp; 
	mov.b64 	{%r14, %temp}, %fd100;
	}
	{
	.reg .b32 %temp; 
	mov.b64 	{%temp, %r15}, %fd100;
	}
	shl.b32 	%r33, %r13, 20;
	add.s32 	%r34, %r33, %r15;
	mov.b64 	%fd108, {%r14, %r34};
	{
	.reg .b32 %temp; 
	mov.b64 	{%temp, %r35}, %fd4;
	}
	mov.b32 	%f2, %r35;
	abs.f32 	%f1, %f2;
	setp.lt.f32 	%p4, %f1, 0f4086232B;
	@%p4 bra 	$L__BB1_7;
	setp.lt.f64 	%p5, %fd4, 0d0000000000000000;
	add.f64 	%fd101, %fd4, 0d7FF0000000000000;
	selp.f64 	%fd108, 0d0000000000000000, %fd101, %p5;
	setp.geu.f32 	%p6, %f1, 0f40874800;
	@%p6 bra 	$L__BB1_7;
	shr.u32 	%r36, %r13, 31;
	add.s32 	%r37, %r13, %r36;
	shr.s32 	%r38, %r37, 1;
	shl.b32 	%r39, %r38, 20;
	add.s32 	%r40, %r15, %r39;
	mov.b64 	%fd102, {%r14, %r40};
	sub.s32 	%r41, %r13, %r38;
	shl.b32 	%r42, %r41, 20;
	add.s32 	%r43, %r42, 1072693248;
	mov.b32 	%r44, 0;
	mov.b64 	%fd103, {%r44, %r43};
	mul.f64 	%fd108, %fd103, %fd102;
$L__BB1_7:
	abs.f64 	%fd104, %fd108;
	setp.eq.f64 	%p7, %fd104, 0d7FF0000000000000;
	fma.rn.f64 	%fd105, %fd108, %fd5, %fd108;
	selp.f64 	%fd106, %fd108, %fd105, %p7;
	st.param.f64 	[func_retval0], %fd106;
	ret;

}


// ===== COMPILED SASS (sm_100) =====

	.target	sm_100

	.elftype	@"ET_EXEC"


//--------------------- .note.nv.tkinfo           --------------------------
	.section	.note.nv.tkinfo,"",@"SHT_NOTE"
	.sectionflags	@"SHF_NOTE_NV_TKINFO"
	.tkinfo
        /*0018*/ 	.word	0x00000002
        /*0030*/ 	.string	""
        /*0030*/ 	.string	"ptxas"
        /*0030*/ 	.string	"Cuda compilation tools, release 13.0, V13.0.88"
        /*0030*/ 	.string	"Build cuda_13.0.r13.0/compiler.36424714_0"
        /*0030*/ 	.string	"-arch sm_100 -m 64 "



//--------------------- .note.nv.cuinfo           --------------------------
	.section	.note.nv.cuinfo,"",@"SHT_NOTE"
	.sectionflags	@"SHF_NOTE_NV_CUINFO"
        /*0018*/ 	.short	0x0002
        /*001a*/ 	.short	0x0064
        /*001c*/ 	.short	0x0082
	.zero		2


//--------------------- .nv.info                  --------------------------
	.section	.nv.info,"",@"SHT_CUDA_INFO"
	.align	4


	//----- nvinfo : EIATTR_REGCOUNT
	.align		4
        /*0000*/ 	.byte	0x04, 0x2f
        /*0002*/ 	.short	(.L_1 - .L_0)
	.align		4
.L_0:
        /*0004*/ 	.word	index@(metricCalculate)
        /*0008*/ 	.word	0x00000030


	//----- nvinfo : EIATTR_FRAME_SIZE
	.align		4
.L_1:
        /*000c*/ 	.byte	0x04, 0x11
        /*000e*/ 	.short	(.L_3 - .L_2)
	.align		4
.L_2:
        /*0010*/ 	.word	index@($metricCalculate$__internal_accurate_pow)
        /*0014*/ 	.word	0x00000000


	//----- nvinfo : EIATTR_FRAME_SIZE
	.align		4
.L_3:
        /*0018*/ 	.byte	0x04, 0x11
        /*001a*/ 	.short	(.L_5 - .L_4)
	.align		4
.L_4:
        /*001c*/ 	.word	index@($__internal_0_$__cuda_sm20_dsqrt_rn_f64_mediumpath_v1)
        /*0020*/ 	.word	0x00000000


	//----- nvinfo : EIATTR_FRAME_SIZE
	.align		4
.L_5:
        /*0024*/ 	.byte	0x04, 0x11
        /*0026*/ 	.short	(.L_7 - .L_6)
	.align		4
.L_6:
        /*0028*/ 	.word	index@(metricCalculate)
        /*002c*/ 	.word	0x00000000


	//----- nvinfo : EIATTR_MIN_STACK_SIZE
	.align		4
.L_7:
        /*0030*/ 	.byte	0x04, 0x12
        /*0032*/ 	.short	(.L_9 - .L_8)
	.align		4
.L_8:
        /*0034*/ 	.word	index@(metricCalculate)
        /*0038*/ 	.word	0x00000000
.L_9:


//--------------------- .nv.compat                --------------------------
	.section	.nv.compat,"",@"SHT_CUDA_COMPAT_INFO"
	.align	4
        /*0000*/ 	.byte	0x02, 0x09, 0x00, 0x00, 0x02, 0x02, 0x01, 0x00, 0x02, 0x05, 0x05, 0x00, 0x03, 0x07, 0x01, 0x01
        /*0010*/ 	.byte	0x02, 0x03, 0x00, 0x00, 0x02, 0x06, 0x01, 0x00, 0x04, 0x0b, 0x08, 0x00, 0x01, 0x00, 0x00, 0x00
        /*0020*/ 	.byte	0x00, 0x00, 0x00, 0x00


//--------------------- .nv.info.metricCalculate  --------------------------
	.section	.nv.info.metricCalculate,"",@"SHT_CUDA_INFO"
	.sectionflags	@""
	.align	4


	//----- nvinfo : EIATTR_CUDA_API_VERSION
	.align		4
        /*0000*/ 	.byte	0x04, 0x37
        /*0002*/ 	.short	(.L_11 - .L_10)
.L_10:
        /*0004*/ 	.word	0x00000082


	//----- nvinfo : EIATTR_KPARAM_INFO
	.align		4
.L_11:
        /*0008*/ 	.byte	0x04, 0x17
        /*000a*/ 	.short	(.L_13 - .L_12)
.L_12:
        /*000c*/ 	.word	0x00000000
        /*0010*/ 	.short	0x0002
        /*0012*/ 	.short	0x0010
        /*0014*/ 	.byte	0x00, 0xf0, 0x11, 0x00


	//----- nvinfo : EIATTR_KPARAM_INFO
	.align		4
.L_13:
        /*0018*/ 	.byte	0x04, 0x17
        /*001a*/ 	.short	(.L_15 - .L_14)
.L_14:
        /*001c*/ 	.word	0x00000000
        /*0020*/ 	.short	0x0001
        /*0022*/ 	.short	0x0008
        /*0024*/ 	.byte	0x00, 0xf5, 0x21, 0x00


	//----- nvinfo : EIATTR_KPARAM_INFO
	.align		4
.L_15:
        /*0028*/ 	.byte	0x04, 0x17
        /*002a*/ 	.short	(.L_17 - .L_16)
.L_16:
        /*002c*/ 	.word	0x00000000
        /*0030*/ 	.short	0x0000
        /*0032*/ 	.short	0x0000
        /*0034*/ 	.byte	0x00, 0xf5, 0x21, 0x00


	//----- nvinfo : EIATTR_SPARSE_MMA_MASK
	.align		4
.L_17:
        /*0038*/ 	.byte	0x03, 0x50
        /*003a*/ 	.short	0x0000


	//----- nvinfo : EIATTR_MAXREG_COUNT
	.align		4
        /*003c*/ 	.byte	0x03, 0x1b
        /*003e*/ 	.short	0x00ff


	//----- nvinfo : EIATTR_NUM_BARRIERS
	.align		4
        /*0040*/ 	.byte	0x02, 0x4c
        /*0042*/ 	.byte	0x01
	.zero		1


	//----- nvinfo : EIATTR_MERCURY_ISA_VERSION
	.align		4
        /*0044*/ 	.byte	0x03, 0x5f
        /*0046*/ 	.short	0x0101


	//----- nvinfo : EIATTR_VRC_CTA_INIT_COUNT
	.align		4
        /*0048*/ 	.byte	0x02, 0x4a
	.zero		1
	.zero		1


	//----- nvinfo : EIATTR_EXIT_INSTR_OFFSETS
	.align		4
        /*004c*/ 	.byte	0x04, 0x1c
        /*004e*/ 	.short	(.L_19 - .L_18)


	//   ....[0]....
.L_18:
        /*0050*/ 	.word	0x00000040


	//   ....[1]....
        /*0054*/ 	.word	0x00001c30


	//----- nvinfo : EIATTR_CRS_STACK_SIZE
	.align		4
.L_19:
        /*0058*/ 	.byte	0x04, 0x1e
        /*005a*/ 	.short	(.L_21 - .L_20)
.L_20:
        /*005c*/ 	.word	0x00000000


	//----- nvinfo : EIATTR_CBANK_PARAM_SIZE
	.align		4
.L_21:
        /*0060*/ 	.byte	0x03, 0x19
        /*0062*/ 	.short	0x0014


	//----- nvinfo : EIATTR_PARAM_CBANK
	.align		4
        /*0064*/ 	.byte	0x04, 0x0a
        /*0066*/ 	.short	(.L_23 - .L_22)
	.align		4
.L_22:
        /*0068*/ 	.word	index@(.nv.constant0.metricCalculate)
        /*006c*/ 	.short	0x0380
        /*006e*/ 	.short	0x0014


	//----- nvinfo : EIATTR_SW_WAR
	.align		4
.L_23:
        /*0070*/ 	.byte	0x04, 0x36
        /*0072*/ 	.short	(.L_25 - .L_24)
.L_24:
        /*0074*/ 	.word	0x00000008
.L_25:


//--------------------- .nv.callgraph             --------------------------
	.section	.nv.callgraph,"",@"SHT_CUDA_CALLGRAPH"
	.align	4
	.sectionentsize	8
	.align		4
        /*0000*/ 	.word	0x00000000
	.align		4
        /*0004*/ 	.word	0xffffffff
	.align		4
        /*0008*/ 	.word	0x00000000
	.align		4
        /*000c*/ 	.word	0xfffffffe
	.align		4
        /*0010*/ 	.word	0x00000000
	.align		4
        /*0014*/ 	.word	0xfffffffd
	.align		4
        /*0018*/ 	.word	0x00000000
	.align		4
        /*001c*/ 	.word	0xfffffffc


//--------------------- .text.metricCalculate     --------------------------
	.section	.text.metricCalculate,"ax",@progbits
	.align	128
        .global         metricCalculate
        .type           metricCalculate,@function
        .size           metricCalculate,(.L_x_64 - metricCalculate)
        .other          metricCalculate,@"STO_CUDA_ENTRY STV_DEFAULT"
metricCalculate:
.text.metricCalculate:
[----:B------:R-:W-:Y:S08]  /*0000*/  LDC R1, c[0x0][0x37c] ;  /* 0x0000df00ff017b82 */ /* 0x000ff00000000800 */
[----:B------:R-:W0:Y:S08]  /*0010*/  S2UR UR8, SR_CTAID.X ;  /* 0x00000000000879c3 */ /* 0x000e300000002500 */
[----:B------:R-:W0:Y:S02]  /*0020*/  LDC R0, c[0x0][0x390] ;  /* 0x0000e400ff007b82 */ /* 0x000e240000000800 */
[----:B0-----:R-:W-:-:S13]  /*0030*/  ISETP.LE.AND P0, PT, R0, UR8, PT ;  /* 0x0000000800007c0c */ /* 0x001fda000bf03270 */
[----:B------:R-:W-:Y:S05]  /*0040*/  @P0 EXIT ;  /* 0x000000000000094d */ /* 0x000fea0003800000 */
[----:B------:R-:W0:Y:S01]  /*0050*/  S2R R42, SR_TID.X ;  /* 0x00000000002a7919 */ /* 0x000e220000002100 */
[----:B------:R-:W1:Y:S01]  /*0060*/  S2UR UR5, SR_CgaCtaId ;  /* 0x00000000000579c3 */ /* 0x000e620000008800 */
[----:B------:R-:W-:Y:S01]  /*0070*/  UMOV UR4, 0x400 ;  /* 0x0000040000047882 */ /* 0x000fe20000000000 */
[----:B------:R-:W-:Y:S01]  /*0080*/  IMAD.U32 R40, RZ, RZ, UR8 ;  /* 0x00000008ff287e24 */ /* 0x000fe2000f8e00ff */
[----:B------:R-:W2:Y:S05]  /*0090*/  LDCU.64 UR6, c[0x0][0x358] ;  /* 0x00006b00ff0677ac */ /* 0x000eaa0008000a00 */
[----:B------:R-:W3:Y:S08]  /*00a0*/  LDC.64 R6, c[0x0][0x388] ;  /* 0x0000e200ff067b82 */ /* 0x000ef00000000a00 */
[----:B------:R-:W4:Y:S08]  /*00b0*/  LDC.64 R8, c[0x0][0x380] ;  /* 0x0000e000ff087b82 */ /* 0x000f300000000a00 */
[----:B------:R-:W2:Y:S01]  /*00c0*/  LDC R41, c[0x0][0x370] ;  /* 0x0000dc00ff297b82 */ /* 0x000ea20000000800 */
[----:B-1----:R-:W-:Y:S01]  /*00d0*/  ULEA UR4, UR5, UR4, 0x18 ;  /* 0x0000000405047291 */ /* 0x002fe2000f8ec0ff */
[----:B0-----:R-:W-:Y:S01]  /*00e0*/  LOP3.LUT R5, RZ, R42, RZ, 0x33, !PT ;  /* 0x0000002aff057212 */ /* 0x001fe200078e33ff */
[----:B---3--:R-:W-:Y:S01]  /*00f0*/  IMAD.WIDE.U32 R6, R40, 0x10, R6 ;  /* 0x0000001028067825 */ /* 0x008fe200078e0006 */
[----:B------:R-:W-:-:S03]  /*0100*/  LOP3.LUT R4, R42, 0x400, RZ, 0xfc, !PT ;  /* 0x000004002a047812 */ /* 0x000fc600078efcff */
[C---:B------:R-:W-:Y:S01]  /*0110*/  LEA R2, R42.reuse, UR4, 0x4 ;  /* 0x000000042a027c11 */ /* 0x040fe2000f8e20ff */
[----:B------:R-:W-:Y:S02]  /*0120*/  IMAD.IADD R5, R5, 0x1, R0 ;  /* 0x0000000105057824 */ /* 0x000fe400078e0200 */
[----:B----4-:R-:W-:-:S07]  /*0130*/  IMAD.WIDE.U32 R8, R42, 0x10, R8 ;  /* 0x000000102a087825 */ /* 0x010fce00078e0008 */
.L_x_56:
[----:B0-----:R-:W0:Y:S01]  /*0140*/  LDCU UR4, c[0x0][0x390] ;  /* 0x00007200ff0477ac */ /* 0x001e220008000800 */
[----:B------:R-:W-:Y:S01]  /*0150*/  BSSY.RECONVERGENT B0, `(.L_x_0) ;  /* 0x000011d000007945 */ /* 0x000fe20003800200 */
[----:B-1----:R-:W-:Y:S01]  /*0160*/  CS2R R10, SRZ ;  /* 0x00000000000a7805 */ /* 0x002fe2000001ff00 */
[----:B------:R-:W1:Y:S01]  /*0170*/  LDCU UR10, c[0x0][0x390] ;  /* 0x00007200ff0a77ac */ /* 0x000e620008000800 */
[----:B0-----:R-:W-:-:S13]  /*0180*/  ISETP.GE.U32.AND P0, PT, R42, UR4, PT ;  /* 0x000000042a007c0c */ /* 0x001fda000bf06070 */
[----:B-1234-:R-:W-:Y:S05]  /*0190*/  @P0 BRA `(.L_x_1) ;  /* 0x0000001000600947 */ /* 0x01efea0003800000 */
[----:B------:R-:W0:Y:S02]  /*01a0*/  LDC.64 R16, c[0x0][0x380] ;  /* 0x0000e000ff107b82 */ /* 0x000e240000000a00 */
[----:B0-----:R-:W-:-:S05]  /*01b0*/  IMAD.WIDE.U32 R16, R40, 0x10, R16 ;  /* 0x0000001028107825 */ /* 0x001fca00078e0010 */
[----:B--2---:R0:W5:Y:S04]  /*01c0*/  LDG.E.64 R12, desc[UR6][R16.64] ;  /* 0x00000006100c7981 */ /* 0x004168000c1e1b00 */
[----:B------:R0:W5:Y:S01]  /*01d0*/  LDG.E.64 R14, desc[UR6][R16.64+0x8] ;  /* 0x00000806100e7981 */ /* 0x000162000c1e1b00 */
[----:B------:R-:W-:Y:S01]  /*01e0*/  LOP3.LUT P0, RZ, R5, 0x400, RZ, 0xc0, !PT ;  /* 0x0000040005ff7812 */ /* 0x000fe2000780c0ff */
[----:B------:R-:W-:Y:S01]  /*01f0*/  BSSY.RECONVERGENT B1, `(.L_x_2) ;  /* 0x000005f000017945 */ /* 0x000fe20003800200 */
[----:B------:R-:W-:Y:S01]  /*0200*/  IMAD.MOV.U32 R0, RZ, RZ, R42 ;  /* 0x000000ffff007224 */ /* 0x000fe200078e002a */
[----:B------:R-:W-:-:S10]  /*0210*/  CS2R R10, SRZ ;  /* 0x00000000000a7805 */ /* 0x000fd4000001ff00 */
[----:B0-----:R-:W-:Y:S05]  /*0220*/  @P0 BRA `(.L_x_3) ;  /* 0x00000004006c0947 */ /* 0x001fea0003800000 */
[----:B------:R-:W2:Y:S04]  /*0230*/  LDG.E.64 R16, desc[UR6][R8.64] ;  /* 0x0000000608107981 */ /* 0x000ea8000c1e1b00 */
[----:B------:R-:W3:Y:S01]  /*0240*/  LDG.E.64 R10, desc[UR6][R8.64+0x8] ;  /* 0x00000806080a7981 */ /* 0x000ee2000c1e1b00 */
[----:B------:R-:W-:Y:S01]  /*0250*/  BSSY.RECONVERGENT B2, `(.L_x_4) ;  /* 0x0000007000027945 */ /* 0x000fe20003800200 */
[----:B------:R-:W-:Y:S01]  /*0260*/  MOV R44, 0x2c0 ;  /* 0x000002c0002c7802 */ /* 0x000fe20000000f00 */
[----:B--2--5:R-:W-:Y:S02]  /*0270*/  DADD R16, R12, -R16 ;  /* 0x000000000c107229 */ /* 0x024fe40000000810 */
[----:B---3--:R-:W-:-:S06]  /*0280*/  DADD R10, R14, -R10 ;  /* 0x000000000e0a7229 */ /* 0x008fcc000000080a */
[----:B------:R-:W-:-:S10]  /*0290*/  DADD R24, -RZ, |R16| ;  /* 0x00000000ff187229 */ /* 0x000fd40000000510 */
[----:B------:R-:W-:-:S07]  /*02a0*/  IMAD.MOV.U32 R3, RZ, RZ, R25 ;  /* 0x000000ffff037224 */ /* 0x000fce00078e0019 */
[----:B------:R-:W-:Y:S05]  /*02b0*/  CALL.REL.NOINC `($metricCalculate$__internal_accurate_pow) ;  /* 0x0000001c000c7944 */ /* 0x000fea0003c00000 */
[----:B------:R-:W-:Y:S05]  /*02c0*/  BSYNC.RECONVERGENT B2 ;  /* 0x0000000000027941 */ /* 0x000fea0003800200 */
.L_x_4:
[C---:B------:R-:W-:Y:S01]  /*02d0*/  DADD R18, R16.reuse, 2 ;  /* 0x4000000010127429 */ /* 0x040fe20000000000 */
[----:B------:R-:W-:Y:S01]  /*02e0*/  BSSY.RECONVERGENT B2, `(.L_x_5) ;  /* 0x000000f000027945 */ /* 0x000fe20003800200 */
[----:B------:R-:W-:-:S08]  /*02f0*/  DSETP.NEU.AND P0, PT, R16, RZ, PT ;  /* 0x000000ff1000722a */ /* 0x000fd00003f0d000 */
[----:B------:R-:W-:Y:S02]  /*0300*/  LOP3.LUT R18, R19, 0x7ff00000, RZ, 0xc0, !PT ;  /* 0x7ff0000013127812 */ /* 0x000fe400078ec0ff */
[----:B------:R-:W-:Y:S02]  /*0310*/  FSEL R19, R26, RZ, P0 ;  /* 0x000000ff1a137208 */ /* 0x000fe40000000000 */
[----:B------:R-:W-:Y:S02]  /*0320*/  ISETP.NE.AND P1, PT, R18, 0x7ff00000, PT ;  /* 0x7ff000001200780c */ /* 0x000fe40003f25270 */
[----:B------:R-:W-:-:S11]  /*0330*/  FSEL R18, R3, RZ, P0 ;  /* 0x000000ff03127208 */ /* 0x000fd60000000000 */
[----:B------:R-:W-:Y:S05]  /*0340*/  @P1 BRA `(.L_x_6) ;  /* 0x0000000000201947 */ /* 0x000fea0003800000 */
[----:B------:R-:W-:-:S14]  /*0350*/  DSETP.NAN.AND P0, PT, R16, R16, PT ;  /* 0x000000101000722a */ /* 0x000fdc0003f08000 */
[----:B------:R-:W-:Y:S05]  /*0360*/  @P0 BRA `(.L_x_7) ;  /* 0x0000000000140947 */ /* 0x000fea0003800000 */
[----:B------:R-:W-:-:S14]  /*0370*/  DSETP.NEU.AND P0, PT, |R16|, +INF , PT ;  /* 0x7ff000001000742a */ /* 0x000fdc0003f0d200 */
[----:B------:R-:W-:Y:S05]  /*0380*/  @P0 BRA `(.L_x_6) ;  /* 0x0000000000100947 */ /* 0x000fea0003800000 */
[----:B------:R-:W-:Y:S02]  /*0390*/  IMAD.MOV.U32 R18, RZ, RZ, 0x0 ;  /* 0x00000000ff127424 */ /* 0x000fe400078e00ff */
[----:B------:R-:W-:Y:S01]  /*03a0*/  IMAD.MOV.U32 R19, RZ, RZ, 0x7ff00000 ;  /* 0x7ff00000ff137424 */ /* 0x000fe200078e00ff */
[----:B------:R-:W-:Y:S06]  /*03b0*/  BRA `(.L_x_6) ;  /* 0x0000000000047947 */ /* 0x000fec0003800000 */
.L_x_7:
[----:B------:R-:W-:-:S11]  /*03c0*/  DADD R18, R16, 2 ;  /* 0x4000000010127429 */ /* 0x000fd60000000000 */
.L_x_6:
[----:B------:R-:W-:Y:S05]  /*03d0*/  BSYNC.RECONVERGENT B2 ;  /* 0x0000000000027941 */ /* 0x000fea0003800200 */
.L_x_5:
[----:B------:R-:W-:Y:S01]  /*03e0*/  DADD R24, -RZ, |R10| ;  /* 0x00000000ff187229 */ /* 0x000fe2000000050a */
[----:B------:R-:W-:Y:S01]  /*03f0*/  BSSY.RECONVERGENT B2, `(.L_x_8) ;  /* 0x0000007000027945 */ /* 0x000fe20003800200 */
[----:B------:R-:W-:Y:S01]  /*0400*/  DSETP.NEU.AND P0, PT, R16, 1, PT ;  /* 0x3ff000001000742a */ /* 0x000fe20003f0d000 */
[----:B------:R-:W-:-:S05]  /*0410*/  MOV R44, 0x460 ;  /* 0x00000460002c7802 */ /* 0x000fca0000000f00 */
[----:B------:R-:W-:Y:S02]  /*0420*/  FSEL R16, R18, RZ, P0 ;  /* 0x000000ff12107208 */ /* 0x000fe40000000000 */
[----:B------:R-:W-:Y:S01]  /*0430*/  FSEL R17, R19, 1.875, P0 ;  /* 0x3ff0000013117808 */ /* 0x000fe20000000000 */
[----:B------:R-:W-:-:S07]  /*0440*/  IMAD.MOV.U32 R3, RZ, RZ, R25 ;  /* 0x000000ffff037224 */ /* 0x000fce00078e0019 */
[----:B------:R-:W-:Y:S05]  /*0450*/  CALL.REL.NOINC `($metricCalculate$__internal_accurate_pow) ;  /* 0x0000001800a47944 */ /* 0x000fea0003c00000 */
[----:B------:R-:W-:Y:S05]  /*0460*/  BSYNC.RECONVERGENT B2 ;  /* 0x0000000000027941 */ /* 0x000fea0003800200 */
.L_x_8:
        /* <DEDUP_REMOVED lines=15> */
.L_x_11:
[----:B------:R-:W-:-:S11]  /*0560*/  DADD R18, R10, 2 ;  /* 0x400000000a127429 */ /* 0x000fd60000000000 */
.L_x_10:
[----:B------:R-:W-:Y:S05]  /*0570*/  BSYNC.RECONVERGENT B2 ;  /* 0x0000000000027941 */ /* 0x000fea0003800200 */
.L_x_9:
[----:B------:R-:W-:Y:S01]  /*0580*/  DSETP.NEU.AND P0, PT, R10, 1, PT ;  /* 0x3ff000000a00742a */ /* 0x000fe20003f0d000 */
[----:B------:R-:W-:Y:S05]  /*0590*/  BSSY.RECONVERGENT B2, `(.L_x_12) ;  /* 0x000001b000027945 */ /* 0x000fea0003800200 */
[----:B------:R-:W-:Y:S01]  /*05a0*/  FSEL R22, R18, RZ, P0 ;  /* 0x000000ff12167208 */ /* 0x000fe20000000000 */
[----:B------:R-:W-:Y:S01]  /*05b0*/  IMAD.MOV.U32 R18, RZ, RZ, 0x0 ;  /* 0x00000000ff127424 */ /* 0x000fe200078e00ff */
[----:B------:R-:W-:Y:S01]  /*05c0*/  FSEL R23, R19, 1.875, P0 ;  /* 0x3ff0000013177808 */ /* 0x000fe20000000000 */
[----:B------:R-:W-:-:S05]  /*05d0*/  IMAD.MOV.U32 R19, RZ, RZ, 0x3fd80000 ;  /* 0x3fd80000ff137424 */ /* 0x000fca00078e00ff */
[----:B------:R-:W-:-:S06]  /*05e0*/  DADD R22, R16, R22 ;  /* 0x0000000010167229 */ /* 0x000fcc0000000016 */
[----:B------:R-:W0:Y:S04]  /*05f0*/  MUFU.RSQ64H R11, R23 ;  /* 0x00000017000b7308 */ /* 0x000e280000001c00 */
[----:B------:R-:W-:-:S05]  /*0600*/  VIADD R10, R23, 0xfcb00000 ;  /* 0xfcb00000170a7836 */ /* 0x000fca0000000000 */
[----:B------:R-:W-:Y:S01]  /*0610*/  ISETP.GE.U32.AND P0, PT, R10, 0x7ca00000, PT ;  /* 0x7ca000000a00780c */ /* 0x000fe20003f06070 */
[----:B0-----:R-:W-:-:S08]  /*0620*/  DMUL R16, R10, R10 ;  /* 0x0000000a0a107228 */ /* 0x001fd00000000000 */
[----:B------:R-:W-:-:S08]  /*0630*/  DFMA R16, R22, -R16, 1 ;  /* 0x3ff000001610742b */ /* 0x000fd00000000810 */
[----:B------:R-:W-:Y:S02]  /*0640*/  DFMA R18, R16, R18, 0.5 ;  /* 0x3fe000001012742b */ /* 0x000fe40000000012 */
[----:B------:R-:W-:-:S08]  /*0650*/  DMUL R16, R10, R16 ;  /* 0x000000100a107228 */ /* 0x000fd00000000000 */
[----:B------:R-:W-:-:S08]  /*0660*/  DFMA R26, R18, R16, R10 ;  /* 0x00000010121a722b */ /* 0x000fd0000000000a */
[----:B------:R-:W-:Y:S02]  /*0670*/  DMUL R20, R22, R26 ;  /* 0x0000001a16147228 */ /* 0x000fe40000000000 */
[----:B------:R-:W-:Y:S02]  /*0680*/  VIADD R17, R27, 0xfff00000 ;  /* 0xfff000001b117836 */ /* 0x000fe40000000000 */
[----:B------:R-:W-:-:S04]  /*0690*/  IMAD.MOV.U32 R16, RZ, RZ, R26 ;  /* 0x000000ffff107224 */ /* 0x000fc800078e001a */
[----:B------:R-:W-:-:S08]  /*06a0*/  DFMA R24, R20, -R20, R22 ;  /* 0x800000141418722b */ /* 0x000fd00000000016 */
[----:B------:R-:W-:Y:S01]  /*06b0*/  DFMA R18, R24, R16, R20 ;  /* 0x000000101812722b */ /* 0x000fe20000000014 */
[----:B------:R-:W-:Y:S10]  /*06c0*/  @!P0 BRA `(.L_x_13) ;  /* 0x00000000001c8947 */ /* 0x000ff40003800000 */
[----:B------:R-:W-:Y:S01]  /*06d0*/  IMAD.MOV.U32 R3, RZ, RZ, R23 ;  /* 0x000000ffff037224 */ /* 0x000fe200078e0017 */
[----:B------:R-:W-:Y:S01]  /*06e0*/  MOV R18, 0x720 ;  /* 0x0000072000127802 */ /* 0x000fe20000000f00 */
[----:B------:R-:W-:Y:S02]  /*06f0*/  IMAD.MOV.U32 R27, RZ, RZ, R10 ;  /* 0x000000ffff1b7224 */ /* 0x000fe400078e000a */
[----:B------:R-:W-:-:S07]  /*0700*/  IMAD.MOV.U32 R19, RZ, RZ, R17 ;  /* 0x000000ffff137224 */ /* 0x000fce00078e0011 */
[----:B------:R-:W-:Y:S05]  /*0710*/  CALL.REL.NOINC `($__internal_0_$__cuda_sm20_dsqrt_rn_f64_mediumpath_v1) ;  /* 0x0000001400487944 */ /* 0x000fea0003c00000 */
[----:B------:R-:W-:Y:S02]  /*0720*/  IMAD.MOV.U32 R18, RZ, RZ, R26 ;  /* 0x000000ffff127224 */ /* 0x000fe400078e001a */
[----:B------:R-:W-:-:S07]  /*0730*/  IMAD.MOV.U32 R19, RZ, RZ, R27 ;  /* 0x000000ffff137224 */ /* 0x000fce00078e001b */
.L_x_13:
[----:B------:R-:W-:Y:S05]  /*0740*/  BSYNC.RECONVERGENT B2 ;  /* 0x0000000000027941 */ /* 0x000fea0003800200 */
.L_x_12:
[----:B------:R-:W-:Y:S01]  /*0750*/  DSETP.MAX.AND P0, P1, RZ, R18, PT ;  /* 0x00000012ff00722a */ /* 0x000fe2000390f000 */
[----:B------:R-:W-:Y:S02]  /*0760*/  IMAD.MOV.U32 R0, RZ, RZ, RZ ;  /* 0x000000ffff007224 */ /* 0x000fe400078e00ff */
[----:B------:R-:W-:Y:S02]  /*0770*/  IMAD.MOV.U32 R11, RZ, RZ, R18 ;  /* 0x000000ffff0b7224 */ /* 0x000fe400078e0012 */
[----:B------:R-:W-:Y:S01]  /*0780*/  IMAD.MOV.U32 R10, RZ, RZ, RZ ;  /* 0x000000ffff0a7224 */ /* 0x000fe200078e00ff */
[----:B------:R-:W-:Y:S01]  /*0790*/  FSEL R3, R0, R19, P0 ;  /* 0x0000001300037208 */ /* 0x000fe20000000000 */
[----:B------:R-:W-:-:S03]  /*07a0*/  IMAD.MOV.U32 R0, RZ, RZ, R4 ;  /* 0x000000ffff007224 */ /* 0x000fc600078e0004 */
[----:B------:R-:W-:-:S04]  /*07b0*/  SEL R10, R10, R11, P0 ;  /* 0x0000000b0a0a7207 */ /* 0x000fc80000000000 */
[----:B------:R-:W-:-:S05]  /*07c0*/  @P1 LOP3.LUT R3, R19, 0x80000, RZ, 0xfc, !PT ;  /* 0x0008000013031812 */ /* 0x000fca00078efcff */
[----:B------:R-:W-:-:S07]  /*07d0*/  IMAD.MOV.U32 R11, RZ, RZ, R3 ;  /* 0x000000ffff0b7224 */ /* 0x000fce00078e0003 */
.L_x_3:
[----:B------:R-:W-:Y:S05]  /*07e0*/  BSYNC.RECONVERGENT B1 ;  /* 0x0000000000017941 */ /* 0x000fea0003800200 */
.L_x_2:
[----:B------:R-:W-:-:S13]  /*07f0*/  ISETP.GE.U32.AND P0, PT, R5, 0x400, PT ;  /* 0x000004000500780c */ /* 0x000fda0003f06070 */
[----:B------:R-:W-:Y:S05]  /*0800*/  @!P0 BRA `(.L_x_1) ;  /* 0x0000000800c48947 */ /* 0x000fea0003800000 */
[----:B------:R-:W0:Y:S02]  /*0810*/  LDC.64 R16, c[0x0][0x380] ;  /* 0x0000e000ff107b82 */ /* 0x000e240000000a00 */
[----:B0-----:R-:W-:-:S03]  /*0820*/  IMAD.WIDE.U32 R16, R0, 0x10, R16 ;  /* 0x0000001000107825 */ /* 0x001fc600078e0010 */
[----:B------:R-:W-:-:S05]  /*0830*/  IADD3 R16, P0, PT, R16, 0x4008, RZ ;  /* 0x0000400810107810 */ /* 0x000fca0007f1e0ff */
[----:B------:R-:W-:-:S08]  /*0840*/  IMAD.X R17, RZ, RZ, R17, P0 ;  /* 0x000000ffff117224 */ /* 0x000fd000000e0611 */
.L_x_32:
[----:B------:R-:W2:Y:S04]  /*0850*/  LDG.E.64 R20, desc[UR6][R16.64+-0x4008] ;  /* 0xffbff80610147981 */ /* 0x000ea8000c1e1b00 */
[----:B------:R-:W3:Y:S01]  /*0860*/  LDG.E.64 R18, desc[UR6][R16.64+-0x4000] ;  /* 0xffc0000610127981 */ /* 0x000ee2000c1e1b00 */
[----:B------:R-:W-:Y:S01]  /*0870*/  VIADD R0, R0, 0x800 ;  /* 0x0000080000007836 */ /* 0x000fe20000000000 */
[----:B------:R-:W-:Y:S01]  /*0880*/  BSSY.RECONVERGENT B1, `(.L_x_14) ;  /* 0x0000008000017945 */ /* 0x000fe20003800200 */
[----:B------:R-:W-:-:S03]  /*0890*/  MOV R44, 0x900 ;  /* 0x00000900002c7802 */ /* 0x000fc60000000f00 */
[----:B------:R-:W-:Y:S01]  /*08a0*/  ISETP.GE.AND P0, PT, R0, UR10, PT ;  /* 0x0000000a00007c0c */ /* 0x000fe2000bf06270 */
[----:B--2--5:R-:W-:Y:S02]  /*08b0*/  DADD R20, R12, -R20 ;  /* 0x000000000c147229 */ /* 0x024fe40000000814 */
[----:B---3--:R-:W-:-:S06]  /*08c0*/  DADD R18, R14, -R18 ;  /* 0x000000000e127229 */ /* 0x008fcc0000000812 */
[----:B------:R-:W-:-:S10]  /*08d0*/  DADD R24, -RZ, |R20| ;  /* 0x00000000ff187229 */ /* 0x000fd40000000514 */
[----:B------:R-:W-:-:S07]  /*08e0*/  IMAD.MOV.U32 R3, RZ, RZ, R25 ;  /* 0x000000ffff037224 */ /* 0x000fce00078e0019 */
[----:B------:R-:W-:Y:S05]  /*08f0*/  CALL.REL.NOINC `($metricCalculate$__internal_accurate_pow) ;  /* 0x00000014007c7944 */ /* 0x000fea0003c00000 */
[----:B------:R-:W-:Y:S05]  /*0900*/  BSYNC.RECONVERGENT B1 ;  /* 0x0000000000017941 */ /* 0x000fea0003800200 */
.L_x_14:
[C---:B------:R-:W-:Y:S01]  /*0910*/  DADD R22, R20.reuse, 2 ;  /* 0x4000000014167429 */ /* 0x040fe20000000000 */
[----:B------:R-:W-:Y:S01]  /*0920*/  BSSY.RECONVERGENT B1, `(.L_x_15) ;  /* 0x0000010000017945 */ /* 0x000fe20003800200 */
[----:B------:R-:W-:Y:S02]  /*0930*/  DADD R24, -RZ, |R18| ;  /* 0x00000000ff187229 */ /* 0x000fe40000000512 */
[C---:B------:R-:W-:Y:S02]  /*0940*/  DSETP.NEU.AND P1, PT, R20.reuse, RZ, PT ;  /* 0x000000ff1400722a */ /* 0x040fe40003f2d000 */
[----:B------:R-:W-:-:S04]  /*0950*/  DSETP.NEU.AND P3, PT, R20, 1, PT ;  /* 0x3ff000001400742a */ /* 0x000fc80003f6d000 */
[----:B------:R-:W-:Y:S02]  /*0960*/  LOP3.LUT R22, R23, 0x7ff00000, RZ, 0xc0, !PT ;  /* 0x7ff0000017167812 */ /* 0x000fe400078ec0ff */
[----:B------:R-:W-:Y:S02]  /*0970*/  FSEL R23, R26, RZ, P1 ;  /* 0x000000ff1a177208 */ /* 0x000fe40000800000 */
[----:B------:R-:W-:Y:S02]  /*0980*/  ISETP.NE.AND P2, PT, R22, 0x7ff00000, PT ;  /* 0x7ff000001600780c */ /* 0x000fe40003f45270 */
[----:B------:R-:W-:Y:S01]  /*0990*/  FSEL R22, R3, RZ, P1 ;  /* 0x000000ff03167208 */ /* 0x000fe20000800000 */
[----:B------:R-:W-:-:S10]  /*09a0*/  IMAD.MOV.U32 R3, RZ, RZ, R25 ;  /* 0x000000ffff037224 */ /* 0x000fd400078e0019 */
[----:B------:R-:W-:Y:S05]  /*09b0*/  @P2 BRA `(.L_x_16) ;  /* 0x0000000000182947 */ /* 0x000fea0003800000 */
[----:B------:R-:W-:-:S14]  /*09c0*/  DSETP.NAN.AND P1, PT, R20, R20, PT ;  /* 0x000000141400722a */ /* 0x000fdc0003f28000 */
[----:B------:R-:W-:Y:S01]  /*09d0*/  @P1 DADD R22, R20, 2 ;  /* 0x4000000014161429 */ /* 0x000fe20000000000 */
[----:B------:R-:W-:Y:S10]  /*09e0*/  @P1 BRA `(.L_x_16) ;  /* 0x00000000000c1947 */ /* 0x000ff40003800000 */
[----:B------:R-:W-:-:S14]  /*09f0*/  DSETP.NEU.AND P1, PT, |R20|, +INF , PT ;  /* 0x7ff000001400742a */ /* 0x000fdc0003f2d200 */
[----:B------:R-:W-:Y:S02]  /*0a00*/  @!P1 IMAD.MOV.U32 R22, RZ, RZ, 0x0 ;  /* 0x00000000ff169424 */ /* 0x000fe400078e00ff */
[----:B------:R-:W-:-:S07]  /*0a10*/  @!P1 IMAD.MOV.U32 R23, RZ, RZ, 0x7ff00000 ;  /* 0x7ff00000ff179424 */ /* 0x000fce00078e00ff */
.L_x_16:
[----:B------:R-:W-:Y:S05]  /*0a20*/  BSYNC.RECONVERGENT B1 ;  /* 0x0000000000017941 */ /* 0x000fea0003800200 */
.L_x_15:
[----:B------:R-:W-:Y:S01]  /*0a30*/  BSSY.RECONVERGENT B1, `(.L_x_17) ;  /* 0x0000005000017945 */ /* 0x000fe20003800200 */
[----:B------:R-:W-:Y:S02]  /*0a40*/  FSEL R20, R22, RZ, P3 ;  /* 0x000000ff16147208 */ /* 0x000fe40001800000 */
[----:B------:R-:W-:Y:S02]  /*0a50*/  FSEL R21, R23, 1.875, P3 ;  /* 0x3ff0000017157808 */ /* 0x000fe40001800000 */
[----:B------:R-:W-:-:S07]  /*0a60*/  MOV R44, 0xa80 ;  /* 0x00000a80002c7802 */ /* 0x000fce0000000f00 */
[----:B------:R-:W-:Y:S05]  /*0a70*/  CALL.REL.NOINC `($metricCalculate$__internal_accurate_pow) ;  /* 0x00000014001c7944 */ /* 0x000fea0003c00000 */
[----:B------:R-:W-:Y:S05]  /*0a80*/  BSYNC.RECONVERGENT B1 ;  /* 0x0000000000017941 */ /* 0x000fea0003800200 */
.L_x_17:
[C---:B------:R-:W-:Y:S01]  /*0a90*/  DADD R22, R18.reuse, 2 ;  /* 0x4000000012167429 */ /* 0x040fe20000000000 */
[----:B------:R-:W-:Y:S01]  /*0aa0*/  BSSY.RECONVERGENT B1, `(.L_x_18) ;  /* 0x000000e000017945 */ /* 0x000fe20003800200 */
[C---:B------:R-:W-:Y:S02]  /*0ab0*/  DSETP.NEU.AND P1, PT, R18.reuse, RZ, PT ;  /* 0x000000ff1200722a */ /* 0x040fe40003f2d000 */
[----:B------:R-:W-:-:S06]  /*0ac0*/  DSETP.NEU.AND P3, PT, R18, 1, PT ;  /* 0x3ff000001200742a */ /* 0x000fcc0003f6d000 */
[----:B------:R-:W-:Y:S02]  /*0ad0*/  LOP3.LUT R22, R23, 0x7ff00000, RZ, 0xc0, !PT ;  /* 0x7ff0000017167812 */ /* 0x000fe400078ec0ff */
[----:B------:R-:W-:Y:S02]  /*0ae0*/  FSEL R23, R26, RZ, P1 ;  /* 0x000000ff1a177208 */ /* 0x000fe40000800000 */
[----:B------:R-:W-:Y:S02]  /*0af0*/  ISETP.NE.AND P2, PT, R22, 0x7ff00000, PT ;  /* 0x7ff000001600780c */ /* 0x000fe40003f45270 */
[----:B------:R-:W-:-:S11]  /*0b00*/  FSEL R22, R3, RZ, P1 ;  /* 0x000000ff03167208 */ /* 0x000fd60000800000 */
[----:B------:R-:W-:Y:S05]  /*0b10*/  @P2 BRA `(.L_x_19) ;  /* 0x0000000000182947 */ /* 0x000fea0003800000 */
[----:B------:R-:W-:-:S14]  /*0b20*/  DSETP.NAN.AND P1, PT, R18, R18, PT ;  /* 0x000000121200722a */ /* 0x000fdc0003f28000 */
[----:B------:R-:W-:Y:S01]  /*0b30*/  @P1 DADD R22, R18, 2 ;  /* 0x4000000012161429 */ /* 0x000fe20000000000 */
[----:B------:R-:W-:Y:S10]  /*0b40*/  @P1 BRA `(.L_x_19) ;  /* 0x00000000000c1947 */ /* 0x000ff40003800000 */
[----:B------:R-:W-:-:S14]  /*0b50*/  DSETP.NEU.AND P1, PT, |R18|, +INF , PT ;  /* 0x7ff000001200742a */ /* 0x000fdc0003f2d200 */
[----:B------:R-:W-:Y:S02]  /*0b60*/  @!P1 IMAD.MOV.U32 R22, RZ, RZ, 0x0 ;  /* 0x00000000ff169424 */ /* 0x000fe400078e00ff */
[----:B------:R-:W-:-:S07]  /*0b70*/  @!P1 IMAD.MOV.U32 R23, RZ, RZ, 0x7ff00000 ;  /* 0x7ff00000ff179424 */ /* 0x000fce00078e00ff */
.L_x_19:
[----:B------:R-:W-:Y:S05]  /*0b80*/  BSYNC.RECONVERGENT B1 ;  /* 0x0000000000017941 */ /* 0x000fea0003800200 */
.L_x_18:
[----:B------:R-:W-:Y:S01]  /*0b90*/  FSEL R28, R22, RZ, P3 ;  /* 0x000000ff161c7208 */ /* 0x000fe20001800000 */
[----:B------:R-:W-:Y:S01]  /*0ba0*/  BSSY.RECONVERGENT B1, `(.L_x_20) ;  /* 0x000001a000017945 */ /* 0x000fe20003800200 */
[----:B------:R-:W-:Y:S01]  /*0bb0*/  FSEL R29, R23, 1.875, P3 ;  /* 0x3ff00000171d7808 */ /* 0x000fe20001800000 */
[----:B------:R-:W-:Y:S01]  /*0bc0*/  IMAD.MOV.U32 R23, RZ, RZ, 0x3fd80000 ;  /* 0x3fd80000ff177424 */ /* 0x000fe200078e00ff */
[----:B------:R-:W-:-:S04]  /*0bd0*/  MOV R22, 0x0 ;  /* 0x0000000000167802 */ /* 0x000fc80000000f00 */
        /* <DEDUP_REMOVED lines=18> */
[----:B------:R-:W-:Y:S02]  /*0d00*/  IMAD.MOV.U32 R22, RZ, RZ, R28 ;  /* 0x000000ffff167224 */ /* 0x000fe400078e001c */
[----:B------:R-:W-:Y:S02]  /*0d10*/  IMAD.MOV.U32 R3, RZ, RZ, R29 ;  /* 0x000000ffff037224 */ /* 0x000fe400078e001d */
[----:B------:R-:W-:-:S07]  /*0d20*/  IMAD.MOV.U32 R19, RZ, RZ, R23 ;  /* 0x000000ffff137224 */ /* 0x000fce00078e0017 */
[----:B------:R-:W-:Y:S05]  /*0d30*/  CALL.REL.NOINC `($__internal_0_$__cuda_sm20_dsqrt_rn_f64_mediumpath_v1) ;  /* 0x0000000c00c07944 */ /* 0x000fea0003c00000 */
.L_x_21:
[----:B------:R-:W-:Y:S05]  /*0d40*/  BSYNC.RECONVERGENT B1 ;  /* 0x0000000000017941 */ /* 0x000fea0003800200 */
.L_x_20:
[----:B------:R-:W2:Y:S04]  /*0d50*/  LDG.E.64 R18, desc[UR6][R16.64+-0x8] ;  /* 0xfffff80610127981 */ /* 0x000ea8000c1e1b00 */
[----:B------:R-:W3:Y:S01]  /*0d60*/  LDG.E.64 R20, desc[UR6][R16.64] ;  /* 0x0000000610147981 */ /* 0x000ee2000c1e1b00 */
[----:B------:R-:W-:Y:S01]  /*0d70*/  DSETP.GT.AND P1, PT, R26, R10, PT ;  /* 0x0000000a1a00722a */ /* 0x000fe20003f24000 */
[----:B------:R-:W-:Y:S01]  /*0d80*/  BSSY.RECONVERGENT B1, `(.L_x_22) ;  /* 0x0000009000017945 */ /* 0x000fe20003800200 */
[----:B------:R-:W-:-:S04]  /*0d90*/  MOV R44, 0xe10 ;  /* 0x00000e10002c7802 */ /* 0x000fc80000000f00 */
[----:B------:R-:W-:Y:S02]  /*0da0*/  FSEL R10, R26, R10, P1 ;  /* 0x0000000a1a0a7208 */ /* 0x000fe40000800000 */
[----:B------:R-:W-:Y:S01]  /*0db0*/  FSEL R11, R27, R11, P1 ;  /* 0x0000000b1b0b7208 */ /* 0x000fe20000800000 */
[----:B--2---:R-:W-:Y:S02]  /*0dc0*/  DADD R18, R12, -R18 ;  /* 0x000000000c127229 */ /* 0x004fe40000000812 */
[----:B---3--:R-:W-:-:S06]  /*0dd0*/  DADD R20, R14, -R20 ;  /* 0x000000000e147229 */ /* 0x008fcc0000000814 */
[----:B------:R-:W-:-:S10]  /*0de0*/  DADD R24, -RZ, |R18| ;  /* 0x00000000ff187229 */ /* 0x000fd40000000512 */
[----:B------:R-:W-:-:S07]  /*0df0*/  IMAD.MOV.U32 R3, RZ, RZ, R25 ;  /* 0x000000ffff037224 */ /* 0x000fce00078e0019 */
[----:B------:R-:W-:Y:S05]  /*0e00*/  CALL.REL.NOINC `($metricCalculate$__internal_accurate_pow) ;  /* 0x0000001000387944 */ /* 0x000fea0003c00000 */
[----:B------:R-:W-:Y:S05]  /*0e10*/  BSYNC.RECONVERGENT B1 ;  /* 0x0000000000017941 */ /* 0x000fea0003800200 */
.L_x_22:
        /* <DEDUP_REMOVED lines=15> */
.L_x_25:
[----:B------:R-:W-:-:S11]  /*0f10*/  DADD R22, R18, 2 ;  /* 0x4000000012167429 */ /* 0x000fd60000000000 */
.L_x_24:
[----:B------:R-:W-:Y:S05]  /*0f20*/  BSYNC.RECONVERGENT B1 ;  /* 0x0000000000017941 */ /* 0x000fea0003800200 */
.L_x_23:
        /* <DEDUP_REMOVED lines=9> */
.L_x_26:
        /* <DEDUP_REMOVED lines=15> */
.L_x_29:
[----:B------:R-:W-:-:S11]  /*10b0*/  DADD R22, R20, 2 ;  /* 0x4000000014167429 */ /* 0x000fd60000000000 */
.L_x_28:
[----:B------:R-:W-:Y:S05]  /*10c0*/  BSYNC.RECONVERGENT B1 ;  /* 0x0000000000017941 */ /* 0x000fea0003800200 */
.L_x_27:
        /* <DEDUP_REMOVED lines=22> */
[----:B------:R-:W-:Y:S01]  /*1230*/  MOV R24, R28 ;  /* 0x0000001c00187202 */ /* 0x000fe20000000f00 */
[----:B------:R-:W-:Y:S02]  /*1240*/  IMAD.MOV.U32 R3, RZ, RZ, R25 ;  /* 0x000000ffff037224 */ /* 0x000fe400078e0019 */
[----:B------:R-:W-:Y:S01]  /*1250*/  IMAD.MOV.U32 R27, RZ, RZ, R18 ;  /* 0x000000ffff1b7224 */ /* 0x000fe200078e0012 */
[----:B------:R-:W-:Y:S01]  /*1260*/  MOV R18, 0x12b0 ;  /* 0x000012b000127802 */ /* 0x000fe20000000f00 */
[----:B------:R-:W-:Y:S02]  /*1270*/  IMAD.MOV.U32 R26, RZ, RZ, R30 ;  /* 0x000000ffff1a7224 */ /* 0x000fe400078e001e */
[----:B------:R-:W-:Y:S02]  /*1280*/  IMAD.MOV.U32 R25, RZ, RZ, R29 ;  /* 0x000000ffff197224 */ /* 0x000fe400078e001d */
[----:B------:R-:W-:-:S07]  /*1290*/  IMAD.MOV.U32 R19, RZ, RZ, R23 ;  /* 0x000000ffff137224 */ /* 0x000fce00078e0017 */
[----:B------:R-:W-:Y:S05]  /*12a0*/  CALL.REL.NOINC `($__internal_0_$__cuda_sm20_dsqrt_rn_f64_mediumpath_v1) ;  /* 0x0000000800647944 */ /* 0x000fea0003c00000 */
.L_x_31:
[----:B------:R-:W-:Y:S05]  /*12b0*/  BSYNC.RECONVERGENT B1 ;  /* 0x0000000000017941 */ /* 0x000fea0003800200 */
.L_x_30:
[----:B------:R-:W-:Y:S01]  /*12c0*/  DSETP.GT.AND P1, PT, R26, R10, PT ;  /* 0x0000000a1a00722a */ /* 0x000fe20003f24000 */
[----:B------:R-:W-:-:S05]  /*12d0*/  IADD3 R16, P2, PT, R16, 0x8000, RZ ;  /* 0x0000800010107810 */ /* 0x000fca0007f5e0ff */
[----:B------:R-:W-:Y:S01]  /*12e0*/  FSEL R10, R26, R10, P1 ;  /* 0x0000000a1a0a7208 */ /* 0x000fe20000800000 */
[----:B------:R-:W-:Y:S01]  /*12f0*/  IMAD.X R17, RZ, RZ, R17, P2 ;  /* 0x000000ffff117224 */ /* 0x000fe200010e0611 */
[----:B------:R-:W-:Y:S01]  /*1300*/  FSEL R11, R27, R11, P1 ;  /* 0x0000000b1b0b7208 */ /* 0x000fe20000800000 */
[----:B------:R-:W-:Y:S06]  /*1310*/  @!P0 BRA `(.L_x_32) ;  /* 0xfffffff4004c8947 */ /* 0x000fec000383ffff */
.L_x_1:
[----:B--2---:R-:W-:Y:S05]  /*1320*/  BSYNC.RECONVERGENT B0 ;  /* 0x0000000000007941 */ /* 0x004fea0003800200 */
.L_x_0:
[----:B-----5:R-:W0:Y:S01]  /*1330*/  I2F.F64.U32 R12, R40 ;  /* 0x00000028000c7312 */ /* 0x020e220000201800 */
[C---:B------:R-:W-:Y:S01]  /*1340*/  ISETP.GT.U32.AND P5, PT, R42.reuse, 0x1ff, PT ;  /* 0x000001ff2a00780c */ /* 0x040fe20003fa4070 */
[----:B------:R1:W-:Y:S01]  /*1350*/  STS.64 [R2], R10 ;  /* 0x0000000a02007388 */ /* 0x0003e20000000a00 */
[----:B------:R-:W-:Y:S01]  /*1360*/  BSSY.RECONVERGENT B0, `(.L_x_33) ;  /* 0x0000011000007945 */ /* 0x000fe20003800200 */
[C---:B------:R-:W-:Y:S02]  /*1370*/  ISETP.GT.U32.AND P6, PT, R42.reuse, 0xff, PT ;  /* 0x000000ff2a00780c */ /* 0x040fe40003fc4070 */
[C---:B------:R-:W-:Y:S02]  /*1380*/  ISETP.GT.U32.AND P0, PT, R42.reuse, 0x7f, PT ;  /* 0x0000007f2a00780c */ /* 0x040fe40003f04070 */
[C---:B------:R-:W-:Y:S02]  /*1390*/  ISETP.GT.U32.AND P1, PT, R42.reuse, 0x3f, PT ;  /* 0x0000003f2a00780c */ /* 0x040fe40003f24070 */
[----:B------:R-:W-:-:S02]  /*13a0*/  ISETP.GT.U32.AND P2, PT, R42, 0x1f, PT ;  /* 0x0000001f2a00780c */ /* 0x000fc40003f44070 */
[C---:B------:R-:W-:Y:S02]  /*13b0*/  ISETP.GT.U32.AND P3, PT, R42.reuse, 0xf, PT ;  /* 0x0000000f2a00780c */ /* 0x040fe40003f64070 */
[----:B------:R-:W-:Y:S01]  /*13c0*/  ISETP.GT.U32.AND P4, PT, R42, 0x7, PT ;  /* 0x000000072a00780c */ /* 0x000fe20003f84070 */
[----:B0-----:R-:W0:Y:S02]  /*13d0*/  F2I.F64.TRUNC R13, R12 ;  /* 0x0000000c000d7311 */ /* 0x001e24000030d100 */
[----:B0-----:R1:W-:Y:S01]  /*13e0*/  STS [R2+0x8], R13 ;  /* 0x0000080d02007388 */ /* 0x0013e20000000800 */
[----:B------:R-:W-:Y:S06]  /*13f0*/  BAR.SYNC.DEFER_BLOCKING 0x0 ;  /* 0x0000000000007b1d */ /* 0x000fec0000010000 */
[----:B------:R-:W-:Y:S05]  /*1400*/  @P5 BRA `(.L_x_34) ;  /* 0x0000000000185947 */ /* 0x000fea0003800000 */
[----:B-1----:R-:W-:Y:S04]  /*1410*/  LDS.64 R10, [R2] ;  /* 0x00000000020a7984 */ /* 0x002fe80000000a00 */
[----:B------:R-:W0:Y:S02]  /*1420*/  LDS.64 R12, [R2+0x2000] ;  /* 0x00200000020c7984 */ /* 0x000e240000000a00 */
[----:B0-----:R-:W-:-:S14]  /*1430*/  DSETP.GEU.AND P5, PT, R10, R12, PT ;  /* 0x0000000c0a00722a */ /* 0x001fdc0003fae000 */
[----:B------:R-:W0:Y:S04]  /*1440*/  @!P5 LDS R3, [R2+0x2008] ;  /* 0x002008000203d984 */ /* 0x000e280000000800 */
[----:B------:R2:W-:Y:S04]  /*1450*/  @!P5 STS.64 [R2], R12 ;  /* 0x0000000c0200d388 */ /* 0x0005e80000000a00 */
[----:B0-----:R2:W-:Y:S02]  /*1460*/  @!P5 STS [R2+0x8], R3 ;  /* 0x000008030200d388 */ /* 0x0015e40000000800 */
.L_x_34:
[----:B------:R-:W-:Y:S05]  /*1470*/  BSYNC.RECONVERGENT B0 ;  /* 0x0000000000007941 */ /* 0x000fea0003800200 */
.L_x_33:
[----:B------:R-:W-:Y:S01]  /*1480*/  BAR.SYNC.DEFER_BLOCKING 0x0 ;  /* 0x0000000000007b1d */ /* 0x000fe20000010000 */
[----:B------:R-:W-:-:S05]  /*1490*/  ISETP.GT.U32.AND P5, PT, R42, 0x3, PT ;  /* 0x000000032a00780c */ /* 0x000fca0003fa4070 */
[----:B------:R-:W-:Y:S04]  /*14a0*/  BSSY.RECONVERGENT B0, `(.L_x_35) ;  /* 0x0000008000007945 */ /* 0x000fe80003800200 */
[----:B------:R-:W-:Y:S05]  /*14b0*/  @P6 BRA `(.L_x_36) ;  /* 0x0000000000186947 */ /* 0x000fea0003800000 */
[----:B-1----:R-:W-:Y:S04]  /*14c0*/  LDS.64 R10, [R2] ;  /* 0x00000000020a7984 */ /* 0x002fe80000000a00 */
[----:B--2---:R-:W0:Y:S02]  /*14d0*/  LDS.64 R12, [R2+0x1000] ;  /* 0x00100000020c7984 */ /* 0x004e240000000a00 */
[----:B0-----:R-:W-:-:S14]  /*14e0*/  DSETP.GEU.AND P6, PT, R10, R12, PT ;  /* 0x0000000c0a00722a */ /* 0x001fdc0003fce000 */
[----:B------:R-:W0:Y:S04]  /*14f0*/  @!P6 LDS R3, [R2+0x1008] ;  /* 0x001008000203e984 */ /* 0x000e280000000800 */
[----:B------:R3:W-:Y:S04]  /*1500*/  @!P6 STS.64 [R2], R12 ;  /* 0x0000000c0200e388 */ /* 0x0007e80000000a00 */
[----:B0-----:R3:W-:Y:S02]  /*1510*/  @!P6 STS [R2+0x8], R3 ;  /* 0x000008030200e388 */ /* 0x0017e40000000800 */
.L_x_36:
[----:B------:R-:W-:Y:S05]  /*1520*/  BSYNC.RECONVERGENT B0 ;  /* 0x0000000000007941 */ /* 0x000fea0003800200 */
.L_x_35:
[----:B------:R-:W-:Y:S01]  /*1530*/  BAR.SYNC.DEFER_BLOCKING 0x0 ;  /* 0x0000000000007b1d */ /* 0x000fe20000010000 */
[----:B------:R-:W-:-:S05]  /*1540*/  ISETP.GT.U32.AND P6, PT, R42, 0x1, PT ;  /* 0x000000012a00780c */ /* 0x000fca0003fc4070 */
[----:B------:R-:W-:Y:S04]  /*1550*/  BSSY.RECONVERGENT B0, `(.L_x_37) ;  /* 0x0000008000007945 */ /* 0x000fe80003800200 */
[----:B------:R-:W-:Y:S05]  /*1560*/  @P0 BRA `(.L_x_38) ;  /* 0x0000000000180947 */ /* 0x000fea0003800000 */
[----:B-1----:R-:W-:Y:S04]  /*1570*/  LDS.64 R10, [R2] ;  /* 0x00000000020a7984 */ /* 0x002fe80000000a00 */
[----:B--23--:R-:W0:Y:S02]  /*1580*/  LDS.64 R12, [R2+0x800] ;  /* 0x00080000020c7984 */ /* 0x00ce240000000a00 */
[----:B0-----:R-:W-:-:S14]  /*1590*/  DSETP.GEU.AND P0, PT, R10, R12, PT ;  /* 0x0000000c0a00722a */ /* 0x001fdc0003f0e000 */
[----:B------:R-:W0:Y:S04]  /*15a0*/  @!P0 LDS R3, [R2+0x808] ;  /* 0x0008080002038984 */ /* 0x000e280000000800 */
[----:B------:R4:W-:Y:S04]  /*15b0*/  @!P0 STS.64 [R2], R12 ;  /* 0x0000000c02008388 */ /* 0x0009e80000000a00 */
[----:B0-----:R4:W-:Y:S02]  /*15c0*/  @!P0 STS [R2+0x8], R3 ;  /* 0x0000080302008388 */ /* 0x0019e40000000800 */
.L_x_38:
[----:B------:R-:W-:Y:S05]  /*15d0*/  BSYNC.RECONVERGENT B0 ;  /* 0x0000000000007941 */ /* 0x000fea0003800200 */
.L_x_37:
[----:B------:R-:W-:Y:S01]  /*15e0*/  BAR.SYNC.DEFER_BLOCKING 0x0 ;  /* 0x0000000000007b1d */ /* 0x000fe20000010000 */
[----:B------:R-:W-:-:S05]  /*15f0*/  ISETP.NE.AND P0, PT, R42, RZ, PT ;  /* 0x000000ff2a00720c */ /* 0x000fca0003f05270 */
[----:B------:R-:W-:Y:S04]  /*1600*/  BSSY.RECONVERGENT B0, `(.L_x_39) ;  /* 0x0000008000007945 */ /* 0x000fe80003800200 */
[----:B------:R-:W-:Y:S05]  /*1610*/  @P1 BRA `(.L_x_40) ;  /* 0x0000000000181947 */ /* 0x000fea0003800000 */
[----:B-1----:R-:W-:Y:S04]  /*1620*/  LDS.64 R10, [R2] ;  /* 0x00000000020a7984 */ /* 0x002fe80000000a00 */
[----:B--234-:R-:W0:Y:S02]  /*1630*/  LDS.64 R12, [R2+0x400] ;  /* 0x00040000020c7984 */ /* 0x01ce240000000a00 */
[----:B0-----:R-:W-:-:S14]  /*1640*/  DSETP.GEU.AND P1, PT, R10, R12, PT ;  /* 0x0000000c0a00722a */ /* 0x001fdc0003f2e000 */
[----:B------:R-:W0:Y:S04]  /*1650*/  @!P1 LDS R3, [R2+0x408] ;  /* 0x0004080002039984 */ /* 0x000e280000000800 */
[----:B------:R1:W-:Y:S04]  /*1660*/  @!P1 STS.64 [R2], R12 ;  /* 0x0000000c02009388 */ /* 0x0003e80000000a00 */
[----:B0-----:R1:W-:Y:S02]  /*1670*/  @!P1 STS [R2+0x8], R3 ;  /* 0x0000080302009388 */ /* 0x0013e40000000800 */
.L_x_40:
[----:B------:R-:W-:Y:S05]  /*1680*/  BSYNC.RECONVERGENT B0 ;  /* 0x0000000000007941 */ /* 0x000fea0003800200 */
.L_x_39:
[----:B------:R-:W-:Y:S06]  /*1690*/  BAR.SYNC.DEFER_BLOCKING 0x0 ;  /* 0x0000000000007b1d */ /* 0x000fec0000010000 */
        /* <DEDUP_REMOVED lines=8> */
.L_x_42:
[----:B------:R-:W-:Y:S05]  /*1720*/  BSYNC.RECONVERGENT B0 ;  /* 0x0000000000007941 */ /* 0x000fea0003800200 */
.L_x_41:
        /* <DEDUP_REMOVED lines=9> */
.L_x_44:
[----:B------:R-:W-:Y:S05]  /*17c0*/  BSYNC.RECONVERGENT B0 ;  /* 0x0000000000007941 */ /* 0x000fea0003800200 */
.L_x_43:
        /* <DEDUP_REMOVED lines=9> */
.L_x_46:
[----:B------:R-:W-:Y:S05]  /*1860*/  BSYNC.RECONVERGENT B0 ;  /* 0x0000000000007941 */ /* 0x000fea0003800200 */
.L_x_45:
        /* <DEDUP_REMOVED lines=9> */
.L_x_48:
[----:B------:R-:W-:Y:S05]  /*1900*/  BSYNC.RECONVERGENT B0 ;  /* 0x0000000000007941 */ /* 0x000fea0003800200 */
.L_x_47:
        /* <DEDUP_REMOVED lines=9> */
.L_x_50:
[----:B------:R-:W-:Y:S05]  /*19a0*/  BSYNC.RECONVERGENT B0 ;  /* 0x0000000000007941 */ /* 0x000fea0003800200 */
.L_x_49:
[----:B------:R-:W-:Y:S06]  /*19b0*/  BAR.SYNC.DEFER_BLOCKING 0x0 ;  /* 0x0000000000007b1d */ /* 0x000fec0000010000 */
[----:B------:R-:W-:Y:S04]  /*19c0*/  BSSY.RECONVERGENT B0, `(.L_x_51) ;  /* 0x000000b000007945 */ /* 0x000fe80003800200 */
[----:B------:R-:W-:Y:S05]  /*19d0*/  @P0 BRA `(.L_x_52) ;  /* 0x0000000000240947 */ /* 0x000fea0003800000 */
[----:B------:R-:W0:Y:S01]  /*19e0*/  S2UR UR5, SR_CgaCtaId ;  /* 0x00000000000579c3 */ /* 0x000e220000008800 */
[----:B------:R-:W-:Y:S01]  /*19f0*/  UMOV UR4, 0x400 ;  /* 0x0000040000047882 */ /* 0x000fe20000000000 */
[----:B-1----:R-:W-:Y:S01]  /*1a00*/  LDS.64 R10, [R2] ;  /* 0x00000000020a7984 */ /* 0x002fe20000000a00 */
[----:B0-----:R-:W-:-:S09]  /*1a10*/  ULEA UR4, UR5, UR4, 0x18 ;  /* 0x0000000405047291 */ /* 0x001fd2000f8ec0ff */
[----:B--234-:R-:W0:Y:S02]  /*1a20*/  LDS.64 R12, [UR4+0x10] ;  /* 0x00001004ff0c7984 */ /* 0x01ce240008000a00 */
[----:B0-----:R-:W-:-:S14]  /*1a30*/  DSETP.GEU.AND P1, PT, R10, R12, PT ;  /* 0x0000000c0a00722a */ /* 0x001fdc0003f2e000 */
[----:B------:R-:W0:Y:S04]  /*1a40*/  @!P1 LDS R3, [UR4+0x18] ;  /* 0x00001804ff039984 */ /* 0x000e280008000800 */
[----:B------:R1:W-:Y:S04]  /*1a50*/  @!P1 STS.64 [R2], R12 ;  /* 0x0000000c02009388 */ /* 0x0003e80000000a00 */
[----:B0-----:R1:W-:Y:S02]  /*1a60*/  @!P1 STS [R2+0x8], R3 ;  /* 0x0000080302009388 */ /* 0x0013e40000000800 */
.L_x_52:
[----:B------:R-:W-:Y:S05]  /*1a70*/  BSYNC.RECONVERGENT B0 ;  /* 0x0000000000007941 */ /* 0x000fea0003800200 */
.L_x_51:
[----:B------:R-:W-:Y:S06]  /*1a80*/  BAR.SYNC.DEFER_BLOCKING 0x0 ;  /* 0x0000000000007b1d */ /* 0x000fec0000010000 */
[----:B------:R-:W-:Y:S04]  /*1a90*/  BSSY.RECONVERGENT B0, `(.L_x_53) ;  /* 0x0000015000007945 */ /* 0x000fe80003800200 */
[----:B------:R-:W-:Y:S05]  /*1aa0*/  @P0 BRA `(.L_x_54) ;  /* 0x00000000004c0947 */ /* 0x000fea0003800000 */
[----:B-1----:R-:W5:Y:S02]  /*1ab0*/  LDG.E.64 R10, desc[UR6][R6.64] ;  /* 0x00000006060a7981 */ /* 0x002f64000c1e1b00 */
[----:B-----5:R-:W-:-:S14]  /*1ac0*/  DSETP.NEU.AND P0, PT, R10, -1, PT ;  /* 0xbff000000a00742a */ /* 0x020fdc0003f0d000 */
[----:B------:R-:W-:Y:S05]  /*1ad0*/  @P0 BRA `(.L_x_55) ;  /* 0x0000000000200947 */ /* 0x000fea0003800000 */
[----:B------:R-:W0:Y:S01]  /*1ae0*/  S2UR UR5, SR_CgaCtaId ;  /* 0x00000000000579c3 */ /* 0x000e220000008800 */
[----:B------:R-:W-:Y:S02]  /*1af0*/  UMOV UR4, 0x400 ;  /* 0x0000040000047882 */ /* 0x000fe40000000000 */
[----:B0-----:R-:W-:-:S09]  /*1b00*/  ULEA UR4, UR5, UR4, 0x18 ;  /* 0x0000000405047291 */ /* 0x001fd2000f8ec0ff */
[----:B------:R-:W0:Y:S04]  /*1b10*/  LDS.64 R10, [UR4] ;  /* 0x00000004ff0a7984 */ /* 0x000e280008000a00 */
[----:B--234-:R-:W1:Y:S04]  /*1b20*/  LDS R3, [UR4+0x8] ;  /* 0x00000804ff037984 */ /* 0x01ce680008000800 */
[----:B0-----:R0:W-:Y:S04]  /*1b30*/  STG.E.64 desc[UR6][R6.64], R10 ;  /* 0x0000000a06007986 */ /* 0x0011e8000c101b06 */
[----:B-1----:R0:W-:Y:S01]  /*1b40*/  STG.E desc[UR6][R6.64+0x8], R3 ;  /* 0x0000080306007986 */ /* 0x0021e2000c101906 */
[----:B------:R-:W-:Y:S05]  /*1b50*/  BRA `(.L_x_54) ;  /* 0x0000000000207947 */ /* 0x000fea0003800000 */
.L_x_55:
[----:B------:R-:W0:Y:S01]  /*1b60*/  S2UR UR5, SR_CgaCtaId ;  /* 0x00000000000579c3 */ /* 0x000e220000008800 */
[----:B------:R-:W-:Y:S02]  /*1b70*/  UMOV UR4, 0x400 ;  /* 0x0000040000047882 */ /* 0x000fe40000000000 */
[----:B0-----:R-:W-:-:S09]  /*1b80*/  ULEA UR4, UR5, UR4, 0x18 ;  /* 0x0000000405047291 */ /* 0x001fd2000f8ec0ff */
[----:B--234-:R-:W0:Y:S02]  /*1b90*/  LDS.64 R12, [UR4] ;  /* 0x00000004ff0c7984 */ /* 0x01ce240008000a00 */
[----:B0-----:R-:W-:-:S14]  /*1ba0*/  DSETP.GT.AND P0, PT, R10, R12, PT ;  /* 0x0000000c0a00722a */ /* 0x001fdc0003f04000 */
[----:B------:R-:W0:Y:S04]  /*1bb0*/  @P0 LDS R3, [UR4+0x8] ;  /* 0x00000804ff030984 */ /* 0x000e280008000800 */
[----:B------:R1:W-:Y:S04]  /*1bc0*/  @P0 STG.E.64 desc[UR6][R6.64], R12 ;  /* 0x0000000c06000986 */ /* 0x0003e8000c101b06 */
[----:B0-----:R1:W-:Y:S02]  /*1bd0*/  @P0 STG.E desc[UR6][R6.64+0x8], R3 ;  /* 0x0000080306000986 */ /* 0x0013e4000c101906 */
.L_x_54:
[----:B------:R-:W-:Y:S05]  /*1be0*/  BSYNC.RECONVERGENT B0 ;  /* 0x0000000000007941 */ /* 0x000fea0003800200 */
.L_x_53:
[----:B------:R-:W5:Y:S01]  /*1bf0*/  LDCU UR4, c[0x0][0x390] ;  /* 0x00007200ff0477ac */ /* 0x000f620008000800 */
[----:B------:R-:W-:-:S05]  /*1c00*/  IMAD.IADD R40, R41, 0x1, R40 ;  /* 0x0000000129287824 */ /* 0x000fca00078e0228 */
[----:B-----5:R-:W-:-:S13]  /*1c10*/  ISETP.GE.AND P0, PT, R40, UR4, PT ;  /* 0x0000000428007c0c */ /* 0x020fda000bf06270 */
[----:B------:R-:W-:Y:S05]  /*1c20*/  @!P0 BRA `(.L_x_56) ;  /* 0xffffffe400448947 */ /* 0x000fea000383ffff */
[----:B------:R-:W-:Y:S05]  /*1c30*/  EXIT ;  /* 0x000000000000794d */ /* 0x000fea0003800000 */
        .weak           $__internal_0_$__cuda_sm20_dsqrt_rn_f64_mediumpath_v1
        .type           $__internal_0_$__cuda_sm20_dsqrt_rn_f64_mediumpath_v1,@function
        .size           $__internal_0_$__cuda_sm20_dsqrt_rn_f64_mediumpath_v1,($metricCalculate$__internal_accurate_pow - $__internal_0_$__cuda_sm20_dsqrt_rn_f64_mediumpath_v1)
$__internal_0_$__cuda_sm20_dsqrt_rn_f64_mediumpath_v1:
[----:B------:R-:W-:Y:S01]  /*1c40*/  ISETP.GE.U32.AND P1, PT, R27, -0x3400000, PT ;  /* 0xfcc000001b00780c */ /* 0x000fe20003f26070 */
[----:B------:R-:W-:Y:S01]  /*1c50*/  BSSY.RECONVERGENT B3, `(.L_x_57) ;  /* 0x0000025000037945 */ /* 0x000fe20003800200 */
[----:B------:R-:W-:Y:S02]  /*1c60*/  IMAD.MOV.U32 R23, RZ, RZ, R3 ;  /* 0x000000ffff177224 */ /* 0x000fe400078e0003 */
[----:B------:R-:W-:-:S09]  /*1c70*/  IMAD.MOV.U32 R27, RZ, RZ, R19 ;  /* 0x000000ffff1b7224 */ /* 0x000fd200078e0013 */
[----:B------:R-:W-:Y:S05]  /*1c80*/  @!P1 BRA `(.L_x_58) ;  /* 0x0000000000209947 */ /* 0x000fea0003800000 */
[----:B------:R-:W-:-:S10]  /*1c90*/  DFMA.RM R24, R24, R26, R20 ;  /* 0x0000001a1818722b */ /* 0x000fd40000004014 */
[----:B------:R-:W-:-:S05]  /*1ca0*/  IADD3 R20, P1, PT, R24, 0x1, RZ ;  /* 0x0000000118147810 */ /* 0x000fca0007f3e0ff */
[----:B------:R-:W-:-:S06]  /*1cb0*/  IMAD.X R21, RZ, RZ, R25, P1 ;  /* 0x000000ffff157224 */ /* 0x000fcc00008e0619 */
[----:B------:R-:W-:-:S08]  /*1cc0*/  DFMA.RP R22, -R24, R20, R22 ;  /* 0x000000141816722b */ /* 0x000fd00000008116 */
[----:B------:R-:W-:-:S06]  /*1cd0*/  DSETP.GT.AND P1, PT, R22, RZ, PT ;  /* 0x000000ff1600722a */ /* 0x000fcc0003f24000 */
[----:B------:R-:W-:Y:S02]  /*1ce0*/  FSEL R20, R20, R24, P1 ;  /* 0x0000001814147208 */ /* 0x000fe40000800000 */
[----:B------:R-:W-:Y:S01]  /*1cf0*/  FSEL R21, R21, R25, P1 ;  /* 0x0000001915157208 */ /* 0x000fe20000800000 */
[----:B------:R-:W-:Y:S06]  /*1d00*/  BRA `(.L_x_59) ;  /* 0x0000000000647947 */ /* 0x000fec0003800000 */
.L_x_58:
[----:B------:R-:W-:-:S14]  /*1d10*/  DSETP.NE.AND P1, PT, R22, RZ, PT ;  /* 0x000000ff1600722a */ /* 0x000fdc0003f25000 */
[----:B------:R-:W-:Y:S05]  /*1d20*/  @!P1 BRA `(.L_x_60) ;  /* 0x0000000000589947 */ /* 0x000fea0003800000 */
[----:B------:R-:W-:-:S13]  /*1d30*/  ISETP.GE.AND P1, PT, R23, RZ, PT ;  /* 0x000000ff1700720c */ /* 0x000fda0003f26270 */
[----:B------:R-:W-:Y:S02]  /*1d40*/  @!P1 IMAD.MOV.U32 R20, RZ, RZ, 0x0 ;  /* 0x00000000ff149424 */ /* 0x000fe400078e00ff */
[----:B------:R-:W-:Y:S01]  /*1d50*/  @!P1 IMAD.MOV.U32 R21, RZ, RZ, -0x80000 ;  /* 0xfff80000ff159424 */ /* 0x000fe200078e00ff */
[----:B------:R-:W-:Y:S06]  /*1d60*/  @!P1 BRA `(.L_x_59) ;  /* 0x00000000004c9947 */ /* 0x000fec0003800000 */
[----:B------:R-:W-:-:S13]  /*1d70*/  ISETP.GT.AND P1, PT, R23, 0x7fefffff, PT ;  /* 0x7fefffff1700780c */ /* 0x000fda0003f24270 */
[----:B------:R-:W-:Y:S05]  /*1d80*/  @P1 BRA `(.L_x_60) ;  /* 0x0000000000401947 */ /* 0x000fea0003800000 */
[----:B------:R-:W-:Y:S01]  /*1d90*/  DMUL R22, R22, 8.11296384146066816958e+31 ;  /* 0x4690000016167828 */ /* 0x000fe20000000000 */
[----:B------:R-:W-:Y:S02]  /*1da0*/  IMAD.MOV.U32 R20, RZ, RZ, RZ ;  /* 0x000000ffff147224 */ /* 0x000fe400078e00ff */
[----:B------:R-:W-:Y:S02]  /*1db0*/  IMAD.MOV.U32 R26, RZ, RZ, 0x0 ;  /* 0x00000000ff1a7424 */ /* 0x000fe400078e00ff */
[----:B------:R-:W-:Y:S01]  /*1dc0*/  IMAD.MOV.U32 R27, RZ, RZ, 0x3fd80000 ;  /* 0x3fd80000ff1b7424 */ /* 0x000fe200078e00ff */
[----:B------:R-:W0:Y:S02]  /*1dd0*/  MUFU.RSQ64H R21, R23 ;  /* 0x0000001700157308 */ /* 0x000e240000001c00 */
[----:B0-----:R-:W-:-:S08]  /*1de0*/  DMUL R24, R20, R20 ;  /* 0x0000001414187228 */ /* 0x001fd00000000000 */
[----:B------:R-:W-:-:S08]  /*1df0*/  DFMA R24, R22, -R24, 1 ;  /* 0x3ff000001618742b */ /* 0x000fd00000000818 */
[----:B------:R-:W-:Y:S02]  /*1e00*/  DFMA R26, R24, R26, 0.5 ;  /* 0x3fe00000181a742b */ /* 0x000fe4000000001a */
[----:B------:R-:W-:-:S08]  /*1e10*/  DMUL R24, R20, R24 ;  /* 0x0000001814187228 */ /* 0x000fd00000000000 */
[----:B------:R-:W-:-:S08]  /*1e20*/  DFMA R24, R26, R24, R20 ;  /* 0x000000181a18722b */ /* 0x000fd00000000014 */
[----:B------:R-:W-:Y:S02]  /*1e30*/  DMUL R20, R22, R24 ;  /* 0x0000001816147228 */ /* 0x000fe40000000000 */
[----:B------:R-:W-:-:S06]  /*1e40*/  VIADD R25, R25, 0xfff00000 ;  /* 0xfff0000019197836 */ /* 0x000fcc0000000000 */
[----:B------:R-:W-:-:S08]  /*1e50*/  DFMA R26, R20, -R20, R22 ;  /* 0x80000014141a722b */ /* 0x000fd00000000016 */
[----:B------:R-:W-:-:S10]  /*1e60*/  DFMA R20, R24, R26, R20 ;  /* 0x0000001a1814722b */ /* 0x000fd40000000014 */
[----:B------:R-:W-:Y:S01]  /*1e70*/  VIADD R21, R21, 0xfcb00000 ;  /* 0xfcb0000015157836 */ /* 0x000fe20000000000 */
[----:B------:R-:W-:Y:S06]  /*1e80*/  BRA `(.L_x_59) ;  /* 0x0000000000047947 */ /* 0x000fec0003800000 */
.L_x_60:
[----:B------:R-:W-:-:S11]  /*1e90*/  DADD R20, R22, R22 ;  /* 0x0000000016147229 */ /* 0x000fd60000000016 */
.L_x_59:
[----:B------:R-:W-:Y:S05]  /*1ea0*/  BSYNC.RECONVERGENT B3 ;  /* 0x0000000000037941 */ /* 0x000fea0003800200 */
.L_x_57:
[----:B------:R-:W-:Y:S02]  /*1eb0*/  IMAD.MOV.U32 R19, RZ, RZ, 0x0 ;  /* 0x00000000ff137424 */ /* 0x000fe400078e00ff */
[----:B------:R-:W-:Y:S02]  /*1ec0*/  IMAD.MOV.U32 R26, RZ, RZ, R20 ;  /* 0x000000ffff1a7224 */ /* 0x000fe400078e0014 */
[----:B------:R-:W-:Y:S01]  /*1ed0*/  IMAD.MOV.U32 R27, RZ, RZ, R21 ;  /* 0x000000ffff1b7224 */ /* 0x000fe200078e0015 */
[----:B------:R-:W-:Y:S06]  /*1ee0*/  RET.REL.NODEC R18 `(metricCalculate) ;  /* 0xffffffe012447950 */ /* 0x000fec0003c3ffff */
        .type           $metricCalculate$__internal_accurate_pow,@function
        .size           $metricCalculate$__internal_accurate_pow,(.L_x_64 - $metricCalculate$__internal_accurate_pow)
$metricCalculate$__internal_accurate_pow:
[----:B------:R-:W-:Y:S01]  /*1ef0*/  ISETP.GT.U32.AND P1, PT, R3, 0xfffff, PT ;  /* 0x000fffff0300780c */ /* 0x000fe20003f24070 */
[--C-:B------:R-:W-:Y:S01]  /*1f00*/  IMAD.MOV.U32 R25, RZ, RZ, R3.reuse ;  /* 0x000000ffff197224 */ /* 0x100fe200078e0003 */
[----:B------:R-:W-:Y:S01]  /*1f10*/  UMOV UR4, 0x7d2cafe2 ;  /* 0x7d2cafe200047882 */ /* 0x000fe20000000000 */
[----:B------:R-:W-:Y:S01]  /*1f20*/  IMAD.MOV.U32 R26, RZ, RZ, R24 ;  /* 0x000000ffff1a7224 */ /* 0x000fe200078e0018 */
[----:B------:R-:W-:Y:S01]  /*1f30*/  UMOV UR5, 0x3eb0f5ff ;  /* 0x3eb0f5ff00057882 */ /* 0x000fe20000000000 */
[----:B------:R-:W-:Y:S01]  /*1f40*/  IMAD.MOV.U32 R28, RZ, RZ, 0x41ad3b5a ;  /* 0x41ad3b5aff1c7424 */ /* 0x000fe200078e00ff */
[----:B------:R-:W-:Y:S01]  /*1f50*/  SHF.R.U32.HI R3, RZ, 0x14, R3 ;  /* 0x00000014ff037819 */ /* 0x000fe20000011603 */
[----:B------:R-:W-:Y:S01]  /*1f60*/  IMAD.MOV.U32 R29, RZ, RZ, 0x3ed0f5d2 ;  /* 0x3ed0f5d2ff1d7424 */ /* 0x000fe200078e00ff */
[----:B------:R-:W-:Y:S01]  /*1f70*/  UMOV UR8, 0x3b39803f ;  /* 0x3b39803f00087882 */ /* 0x000fe20000000000 */
[----:B------:R-:W-:-:S04]  /*1f80*/  UMOV UR9, 0x3c7abc9e ;  /* 0x3c7abc9e00097882 */ /* 0x000fc80000000000 */
[----:B------:R-:W-:Y:S01]  /*1f90*/  @!P1 DMUL R22, R24, 1.80143985094819840000e+16 ;  /* 0x4350000018169828 */ /* 0x000fe20000000000 */
[----:B------:R-:W-:-:S09]  /*1fa0*/  IMAD.MOV.U32 R24, RZ, RZ, RZ ;  /* 0x000000ffff187224 */ /* 0x000fd200078e00ff */
[----:B------:R-:W-:Y:S01]  /*1fb0*/  @!P1 IMAD.MOV.U32 R25, RZ, RZ, R23 ;  /* 0x000000ffff199224 */ /* 0x000fe200078e0017 */
[----:B------:R-:W-:Y:S02]  /*1fc0*/  @!P1 MOV R26, R22 ;  /* 0x00000016001a9202 */ /* 0x000fe40000000f00 */
[----:B------:R-:W-:Y:S01]  /*1fd0*/  @!P1 LEA.HI R3, R23, 0xffffffca, RZ, 0xc ;  /* 0xffffffca17039811 */ /* 0x000fe200078f60ff */
[----:B------:R-:W-:Y:S01]  /*1fe0*/  IMAD.MOV.U32 R23, RZ, RZ, 0x43300000 ;  /* 0x43300000ff177424 */ /* 0x000fe200078e00ff */
[----:B------:R-:W-:-:S04]  /*1ff0*/  LOP3.LUT R27, R25, 0x800fffff, RZ, 0xc0, !PT ;  /* 0x800fffff191b7812 */ /* 0x000fc800078ec0ff */
[----:B------:R-:W-:-:S04]  /*2000*/  LOP3.LUT R27, R27, 0x3ff00000, RZ, 0xfc, !PT ;  /* 0x3ff000001b1b7812 */ /* 0x000fc800078efcff */
[----:B------:R-:W-:-:S13]  /*2010*/  ISETP.GE.U32.AND P2, PT, R27, 0x3ff6a09f, PT ;  /* 0x3ff6a09f1b00780c */ /* 0x000fda0003f46070 */
[----:B------:R-:W-:-:S04]  /*2020*/  @P2 VIADD R22, R27, 0xfff00000 ;  /* 0xfff000001b162836 */ /* 0x000fc80000000000 */
[----:B------:R-:W-:Y:S02]  /*2030*/  @P2 IMAD.MOV.U32 R27, RZ, RZ, R22 ;  /* 0x000000ffff1b2224 */ /* 0x000fe400078e0016 */
[C---:B------:R-:W-:Y:S02]  /*2040*/  VIADD R22, R3.reuse, 0xfffffc01 ;  /* 0xfffffc0103167836 */ /* 0x040fe40000000000 */
[----:B------:R-:W-:Y:S02]  /*2050*/  @P2 VIADD R22, R3, 0xfffffc02 ;  /* 0xfffffc0203162836 */ /* 0x000fe40000000000 */
[C---:B------:R-:W-:Y:S02]  /*2060*/  DADD R32, R26.reuse, 1 ;  /* 0x3ff000001a207429 */ /* 0x040fe40000000000 */
[----:B------:R-:W-:Y:S01]  /*2070*/  DADD R26, R26, -1 ;  /* 0xbff000001a1a7429 */ /* 0x000fe20000000000 */
[----:B------:R-:W-:-:S03]  /*2080*/  LOP3.LUT R22, R22, 0x80000000, RZ, 0x3c, !PT ;  /* 0x8000000016167812 */ /* 0x000fc600078e3cff */
[----:B------:R-:W0:Y:S02]  /*2090*/  MUFU.RCP64H R25, R33 ;  /* 0x0000002100197308 */ /* 0x000e240000001800 */
[----:B0-----:R-:W-:-:S08]  /*20a0*/  DFMA R30, -R32, R24, 1 ;  /* 0x3ff00000201e742b */ /* 0x001fd00000000118 */
[----:B------:R-:W-:-:S08]  /*20b0*/  DFMA R30, R30, R30, R30 ;  /* 0x0000001e1e1e722b */ /* 0x000fd0000000001e */
[----:B------:R-:W-:-:S08]  /*20c0*/  DFMA R30, R24, R30, R24 ;  /* 0x0000001e181e722b */ /* 0x000fd00000000018 */
[----:B------:R-:W-:-:S08]  /*20d0*/  DMUL R24, R26, R30 ;  /* 0x0000001e1a187228 */ /* 0x000fd00000000000 */
[----:B------:R-:W-:-:S08]  /*20e0*/  DFMA R24, R26, R30, R24 ;  /* 0x0000001e1a18722b */ /* 0x000fd00000000018 */
[----:B------:R-:W-:-:S08]  /*20f0*/  DMUL R34, R24, R24 ;  /* 0x0000001818227228 */ /* 0x000fd00000000000 */
[----:B------:R-:W-:Y:S01]  /*2100*/  DFMA R28, R34, UR4, R28 ;  /* 0x00000004221c7c2b */ /* 0x000fe2000800001c */
[----:B------:R-:W-:Y:S01]  /*2110*/  UMOV UR4, 0x75488a3f ;  /* 0x75488a3f00047882 */ /* 0x000fe20000000000 */
[----:B------:R-:W-:-:S06]  /*2120*/  UMOV UR5, 0x3ef3b20a ;  /* 0x3ef3b20a00057882 */ /* 0x000fcc0000000000 */
[----:B------:R-:W-:Y:S01]  /*2130*/  DFMA R32, R34, R28, UR4 ;  /* 0x0000000422207e2b */ /* 0x000fe2000800001c */
[----:B------:R-:W-:Y:S01]  /*2140*/  UMOV UR4, 0xe4faecd5 ;  /* 0xe4faecd500047882 */ /* 0x000fe20000000000 */
[----:B------:R-:W-:Y:S01]  /*2150*/  UMOV UR5, 0x3f1745cd ;  /* 0x3f1745cd00057882 */ /* 0x000fe20000000000 */
[----:B------:R-:W-:-:S05]  /*2160*/  DADD R28, R26, -R24 ;  /* 0x000000001a1c7229 */ /* 0x000fca0000000818 */
[----:B------:R-:W-:Y:S01]  /*2170*/  DFMA R32, R34, R32, UR4 ;  /* 0x0000000422207e2b */ /* 0x000fe20008000020 */
[----:B------:R-:W-:Y:S01]  /*2180*/  UMOV UR4, 0x258a578b ;  /* 0x258a578b00047882 */ /* 0x000fe20000000000 */
[----:B------:R-:W-:Y:S01]  /*2190*/  UMOV UR5, 0x3f3c71c7 ;  /* 0x3f3c71c700057882 */ /* 0x000fe20000000000 */
[----:B------:R-:W-:-:S05]  /*21a0*/  DADD R28, R28, R28 ;  /* 0x000000001c1c7229 */ /* 0x000fca000000001c */
[----:B------:R-:W-:Y:S01]  /*21b0*/  DFMA R32, R34, R32, UR4 ;  /* 0x0000000422207e2b */ /* 0x000fe20008000020 */
[----:B------:R-:W-:Y:S01]  /*21c0*/  UMOV UR4, 0x9242b910 ;  /* 0x9242b91000047882 */ /* 0x000fe20000000000 */
[----:B------:R-:W-:Y:S01]  /*21d0*/  UMOV UR5, 0x3f624924 ;  /* 0x3f62492400057882 */ /* 0x000fe20000000000 */
[----:B------:R-:W-:-:S05]  /*21e0*/  DFMA R28, R26, -R24, R28 ;  /* 0x800000181a1c722b */ /* 0x000fca000000001c */
[----:B------:R-:W-:Y:S01]  /*21f0*/  DFMA R32, R34, R32, UR4 ;  /* 0x0000000422207e2b */ /* 0x000fe20008000020 */
[----:B------:R-:W-:Y:S01]  /*2200*/  UMOV UR4, 0x99999dfb ;  /* 0x99999dfb00047882 */ /* 0x000fe20000000000 */
[----:B------:R-:W-:Y:S01]  /*2210*/  UMOV UR5, 0x3f899999 ;  /* 0x3f89999900057882 */ /* 0x000fe20000000000 */
[----:B------:R-:W-:Y:S02]  /*2220*/  DMUL R28, R30, R28 ;  /* 0x0000001c1e1c7228 */ /* 0x000fe40000000000 */
[----:B------:R-:W-:-:S03]  /*2230*/  DMUL R30, R24, R24 ;  /* 0x00000018181e7228 */ /* 0x000fc60000000000 */
[----:B------:R-:W-:Y:S01]  /*2240*/  DFMA R32, R34, R32, UR4 ;  /* 0x0000000422207e2b */ /* 0x000fe20008000020 */
[----:B------:R-:W-:Y:S01]  /*2250*/  UMOV UR4, 0x55555555 ;  /* 0x5555555500047882 */ /* 0x000fe20000000000 */
[----:B------:R-:W-:-:S06]  /*2260*/  UMOV UR5, 0x3fb55555 ;  /* 0x3fb5555500057882 */ /* 0x000fcc0000000000 */
[----:B------:R-:W-:-:S08]  /*2270*/  DFMA R26, R34, R32, UR4 ;  /* 0x00000004221a7e2b */ /* 0x000fd00008000020 */
[----:B------:R-:W-:Y:S01]  /*2280*/  DADD R36, -R26, UR4 ;  /* 0x000000041a247e29 */ /* 0x000fe20008000100 */
[----:B------:R-:W-:Y:S01]  /*2290*/  UMOV UR4, 0xb9e7b0 ;  /* 0x00b9e7b000047882 */ /* 0x000fe20000000000 */
[----:B------:R-:W-:-:S06]  /*22a0*/  UMOV UR5, 0x3c46a4cb ;  /* 0x3c46a4cb00057882 */ /* 0x000fcc0000000000 */
[----:B------:R-:W-:Y:S02]  /*22b0*/  DFMA R36, R34, R32, R36 ;  /* 0x000000202224722b */ /* 0x000fe40000000024 */
[----:B------:R-:W-:Y:S01]  /*22c0*/  DFMA R34, R24, R24, -R30 ;  /* 0x000000181822722b */ /* 0x000fe2000000081e */
[----:B------:R-:W-:Y:S02]  /*22d0*/  VIADD R33, R29, 0x100000 ;  /* 0x001000001d217836 */ /* 0x000fe40000000000 */
[----:B------:R-:W-:-:S03]  /*22e0*/  IMAD.MOV.U32 R32, RZ, RZ, R28 ;  /* 0x000000ffff207224 */ /* 0x000fc600078e001c */
[----:B------:R-:W-:Y:S01]  /*22f0*/  DADD R36, R36, -UR4 ;  /* 0x8000000424247e29 */ /* 0x000fe20008000000 */
[----:B------:R-:W-:Y:S01]  /*2300*/  UMOV UR4, 0x80000000 ;  /* 0x8000000000047882 */ /* 0x000fe20000000000 */
[----:B------:R-:W-:Y:S01]  /*2310*/  UMOV UR5, 0x43300000 ;  /* 0x4330000000057882 */ /* 0x000fe20000000000 */
[C---:B------:R-:W-:Y:S02]  /*2320*/  DFMA R32, R24.reuse, R32, R34 ;  /* 0x000000201820722b */ /* 0x040fe40000000022 */
[----:B------:R-:W-:-:S08]  /*2330*/  DMUL R34, R24, R30 ;  /* 0x0000001e18227228 */ /* 0x000fd00000000000 */
[----:B------:R-:W-:-:S08]  /*2340*/  DFMA R38, R24, R30, -R34 ;  /* 0x0000001e1826722b */ /* 0x000fd00000000822 */
[----:B------:R-:W-:Y:S02]  /*2350*/  DFMA R38, R28, R30, R38 ;  /* 0x0000001e1c26722b */ /* 0x000fe40000000026 */
[----:B------:R-:W-:-:S06]  /*2360*/  DADD R30, R26, R36 ;  /* 0x000000001a1e7229 */ /* 0x000fcc0000000024 */
[----:B------:R-:W-:Y:S02]  /*2370*/  DFMA R32, R24, R32, R38 ;  /* 0x000000201820722b */ /* 0x000fe40000000026 */
[----:B------:R-:W-:Y:S02]  /*2380*/  DADD R38, R26, -R30 ;  /* 0x000000001a267229 */ /* 0x000fe4000000081e */
[----:B------:R-:W-:-:S06]  /*2390*/  DMUL R26, R30, R34 ;  /* 0x000000221e1a7228 */ /* 0x000fcc0000000000 */
[----:B------:R-:W-:Y:S02]  /*23a0*/  DADD R38, R36, R38 ;  /* 0x0000000024267229 */ /* 0x000fe40000000026 */
[----:B------:R-:W-:-:S08]  /*23b0*/  DFMA R36, R30, R34, -R26 ;  /* 0x000000221e24722b */ /* 0x000fd0000000081a */
[----:B------:R-:W-:-:S08]  /*23c0*/  DFMA R32, R30, R32, R36 ;  /* 0x000000201e20722b */ /* 0x000fd00000000024 */
[----:B------:R-:W-:-:S08]  /*23d0*/  DFMA R38, R38, R34, R32 ;  /* 0x000000222626722b */ /* 0x000fd00000000020 */
[----:B------:R-:W-:-:S08]  /*23e0*/  DADD R32, R26, R38 ;  /* 0x000000001a207229 */ /* 0x000fd00000000026 */
[--C-:B------:R-:W-:Y:S02]  /*23f0*/  DADD R30, R24, R32.reuse ;  /* 0x00000000181e7229 */ /* 0x100fe40000000020 */
[----:B------:R-:W-:-:S06]  /*2400*/  DADD R26, R26, -R32 ;  /* 0x000000001a1a7229 */ /* 0x000fcc0000000820 */
[----:B------:R-:W-:Y:S02]  /*2410*/  DADD R24, R24, -R30 ;  /* 0x0000000018187229 */ /* 0x000fe4000000081e */
[----:B------:R-:W-:-:S06]  /*2420*/  DADD R26, R38, R26 ;  /* 0x00000000261a7229 */ /* 0x000fcc000000001a */
[----:B------:R-:W-:-:S08]  /*2430*/  DADD R24, R32, R24 ;  /* 0x0000000020187229 */ /* 0x000fd00000000018 */
[----:B------:R-:W-:-:S08]  /*2440*/  DADD R24, R26, R24 ;  /* 0x000000001a187229 */ /* 0x000fd00000000018 */
[----:B------:R-:W-:Y:S02]  /*2450*/  DADD R28, R28, R24 ;  /* 0x000000001c1c7229 */ /* 0x000fe40000000018 */
[----:B------:R-:W-:Y:S01]  /*2460*/  DADD R24, R22, -UR4 ;  /* 0x8000000416187e29 */ /* 0x000fe20008000000 */
[----:B------:R-:W-:Y:S01]  /*2470*/  UMOV UR4, 0xfefa39ef ;  /* 0xfefa39ef00047882 */ /* 0x000fe20000000000 */
[----:B------:R-:W-:-:S04]  /*2480*/  UMOV UR5, 0x3fe62e42 ;  /* 0x3fe62e4200057882 */ /* 0x000fc80000000000 */
[----:B------:R-:W-:-:S08]  /*2490*/  DADD R26, R30, R28 ;  /* 0x000000001e1a7229 */ /* 0x000fd0000000001c */
[--C-:B------:R-:W-:Y:S02]  /*24a0*/  DFMA R22, R24, UR4, R26.reuse ;  /* 0x0000000418167c2b */ /* 0x100fe4000800001a */
[----:B------:R-:W-:-:S06]  /*24b0*/  DADD R32, R30, -R26 ;  /* 0x000000001e207229 */ /* 0x000fcc000000081a */
[----:B------:R-:W-:Y:S02]  /*24c0*/  DFMA R30, R24, -UR4, R22 ;  /* 0x80000004181e7c2b */ /* 0x000fe40008000016 */
[----:B------:R-:W-:-:S06]  /*24d0*/  DADD R32, R28, R32 ;  /* 0x000000001c207229 */ /* 0x000fcc0000000020 */
[----:B------:R-:W-:-:S08]  /*24e0*/  DADD R30, -R26, R30 ;  /* 0x000000001a1e7229 */ /* 0x000fd0000000011e */
[----:B------:R-:W-:-:S08]  /*24f0*/  DADD R26, R32, -R30 ;  /* 0x00000000201a7229 */ /* 0x000fd0000000081e */
[----:B------:R-:W-:-:S08]  /*2500*/  DFMA R26, R24, UR8, R26 ;  /* 0x00000008181a7c2b */ /* 0x000fd0000800001a */
[----:B------:R-:W-:-:S08]  /*2510*/  DADD R24, R22, R26 ;  /* 0x0000000016187229 */ /* 0x000fd0000000001a */
[----:B------:R-:W-:Y:S02]  /*2520*/  DADD R22, R22, -R24 ;  /* 0x0000000016167229 */ /* 0x000fe40000000818 */
[----:B------:R-:W-:-:S06]  /*2530*/  DMUL R28, R24, 2 ;  /* 0x40000000181c7828 */ /* 0x000fcc0000000000 */
[----:B------:R-:W-:Y:S02]  /*2540*/  DADD R26, R26, R22 ;  /* 0x000000001a1a7229 */ /* 0x000fe40000000016 */
[----:B------:R-:W-:-:S08]  /*2550*/  DFMA R24, R24, 2, -R28 ;  /* 0x400000001818782b */ /* 0x000fd0000000081c */
[----:B------:R-:W-:Y:S01]  /*2560*/  DFMA R26, R26, 2, R24 ;  /* 0x400000001a1a782b */ /* 0x000fe20000000018 */
[----:B------:R-:W-:Y:S02]  /*2570*/  IMAD.MOV.U32 R24, RZ, RZ, 0x652b82fe ;  /* 0x652b82feff187424 */ /* 0x000fe400078e00ff */
[----:B------:R-:W-:-:S05]  /*2580*/  IMAD.MOV.U32 R25, RZ, RZ, 0x3ff71547 ;  /* 0x3ff71547ff197424 */ /* 0x000fca00078e00ff */
[----:B------:R-:W-:-:S08]  /*2590*/  DADD R30, R28, R26 ;  /* 0x000000001c1e7229 */ /* 0x000fd0000000001a */
[----:B------:R-:W-:Y:S02]  /*25a0*/  DFMA R24, R30, R24, 6.75539944105574400000e+15 ;  /* 0x433800001e18742b */ /* 0x000fe40000000018 */
[----:B------:R-:W-:Y:S01]  /*25b0*/  FSETP.GEU.AND P1, PT, |R31|, 4.1917929649353027344, PT ;  /* 0x4086232b1f00780b */ /* 0x000fe20003f2e200 */
[----:B------:R-:W-:-:S05]  /*25c0*/  DADD R28, R28, -R30 ;  /* 0x000000001c1c7229 */ /* 0x000fca000000081e */
[----:B------:R-:W-:-:S03]  /*25d0*/  DADD R22, R24, -6.75539944105574400000e+15 ;  /* 0xc338000018167429 */ /* 0x000fc60000000000 */
[----:B------:R-:W-:-:S05]  /*25e0*/  DADD R26, R26, R28 ;  /* 0x000000001a1a7229 */ /* 0x000fca000000001c */
[----:B------:R-:W-:Y:S01]  /*25f0*/  DFMA R32, R22, -UR4, R30 ;  /* 0x8000000416207c2b */ /* 0x000fe2000800001e */
[----:B------:R-:W-:Y:S01]  /*2600*/  UMOV UR4, 0x3b39803f ;  /* 0x3b39803f00047882 */ /* 0x000fe20000000000 */
[----:B------:R-:W-:-:S06]  /*2610*/  UMOV UR5, 0x3c7abc9e ;  /* 0x3c7abc9e00057882 */ /* 0x000fcc0000000000 */
[----:B------:R-:W-:Y:S01]  /*2620*/  DFMA R32, R22, -UR4, R32 ;  /* 0x8000000416207c2b */ /* 0x000fe20008000020 */
[----:B------:R-:W-:Y:S01]  /*2630*/  UMOV UR4, 0x69ce2bdf ;  /* 0x69ce2bdf00047882 */ /* 0x000fe20000000000 */
[----:B------:R-:W-:Y:S01]  /*2640*/  IMAD.MOV.U32 R22, RZ, RZ, -0x35dec16 ;  /* 0xfca213eaff167424 */ /* 0x000fe200078e00ff */
[----:B------:R-:W-:Y:S01]  /*2650*/  UMOV UR5, 0x3e5ade15 ;  /* 0x3e5ade1500057882 */ /* 0x000fe20000000000 */
[----:B------:R-:W-:-:S06]  /*2660*/  IMAD.MOV.U32 R23, RZ, RZ, 0x3e928af3 ;  /* 0x3e928af3ff177424 */ /* 0x000fcc00078e00ff */
[----:B------:R-:W-:Y:S01]  /*2670*/  DFMA R22, R32, UR4, R22 ;  /* 0x0000000420167c2b */ /* 0x000fe20008000016 */
[----:B------:R-:W-:Y:S01]  /*2680*/  UMOV UR4, 0x62401315 ;  /* 0x6240131500047882 */ /* 0x000fe20000000000 */
[----:B------:R-:W-:-:S06]  /*2690*/  UMOV UR5, 0x3ec71dee ;  /* 0x3ec71dee00057882 */ /* 0x000fcc0000000000 */
[----:B------:R-:W-:Y:S01]  /*26a0*/  DFMA R22, R32, R22, UR4 ;  /* 0x0000000420167e2b */ /* 0x000fe20008000016 */
        /* <DEDUP_REMOVED lines=20> */
[----:B------:R-:W-:-:S08]  /*27f0*/  DFMA R22, R32, R22, UR4 ;  /* 0x0000000420167e2b */ /* 0x000fd00008000016 */
[----:B------:R-:W-:-:S08]  /*2800*/  DFMA R22, R32, R22, 1 ;  /* 0x3ff000002016742b */ /* 0x000fd00000000016 */
[----:B------:R-:W-:-:S10]  /*2810*/  DFMA R22, R32, R22, 1 ;  /* 0x3ff000002016742b */ /* 0x000fd40000000016 */
[----:B------:R-:W-:Y:S02]  /*2820*/  IMAD R29, R24, 0x100000, R23 ;  /* 0x00100000181d7824 */ /* 0x000fe400078e0217 */
[----:B------:R-:W-:Y:S01]  /*2830*/  IMAD.MOV.U32 R28, RZ, RZ, R22 ;  /* 0x000000ffff1c7224 */ /* 0x000fe200078e0016 */
[----:B------:R-:W-:Y:S06]  /*2840*/  @!P1 BRA `(.L_x_61) ;  /* 0x0000000000309947 */ /* 0x000fec0003800000 */
[----:B------:R-:W-:Y:S01]  /*2850*/  FSETP.GEU.AND P2, PT, |R31|, 4.2275390625, PT ;  /* 0x408748001f00780b */ /* 0x000fe20003f4e200 */
[C---:B------:R-:W-:Y:S02]  /*2860*/  DADD R28, R30.reuse, +INF ;  /* 0x7ff000001e1c7429 */ /* 0x040fe40000000000 */
[----:B------:R-:W-:-:S08]  /*2870*/  DSETP.GEU.AND P1, PT, R30, RZ, PT ;  /* 0x000000ff1e00722a */ /* 0x000fd00003f2e000 */
[----:B------:R-:W-:Y:S02]  /*2880*/  FSEL R28, R28, RZ, P1 ;  /* 0x000000ff1c1c7208 */ /* 0x000fe40000800000 */
[----:B------:R-:W-:Y:S02]  /*2890*/  @!P2 LEA.HI R3, R24, R24, RZ, 0x1 ;  /* 0x000000181803a211 */ /* 0x000fe400078f08ff */
[----:B------:R-:W-:Y:S02]  /*28a0*/  FSEL R29, R29, RZ, P1 ;  /* 0x000000ff1d1d7208 */ /* 0x000fe40000800000 */
[----:B------:R-:W-:-:S05]  /*28b0*/  @!P2 SHF.R.S32.HI R3, RZ, 0x1, R3 ;  /* 0x00000001ff03a819 */ /* 0x000fca0000011403 */
[----:B------:R-:W-:Y:S02]  /*28c0*/  @!P2 IMAD.IADD R24, R24, 0x1, -R3 ;  /* 0x000000011818a824 */ /* 0x000fe400078e0a03 */
[----:B------:R-:W-:-:S03]  /*28d0*/  @!P2 IMAD R23, R3, 0x100000, R23 ;  /* 0x001000000317a824 */ /* 0x000fc600078e0217 */
[----:B------:R-:W-:Y:S01]  /*28e0*/  @!P2 LEA R25, R24, 0x3ff00000, 0x14 ;  /* 0x3ff000001819a811 */ /* 0x000fe200078ea0ff */
[----:B------:R-:W-:-:S06]  /*28f0*/  @!P2 IMAD.MOV.U32 R24, RZ, RZ, RZ ;  /* 0x000000ffff18a224 */ /* 0x000fcc00078e00ff */
[----:B------:R-:W-:-:S11]  /*2900*/  @!P2 DMUL R28, R22, R24 ;  /* 0x00000018161ca228 */ /* 0x000fd60000000000 */
.L_x_61:
[----:B------:R-:W-:Y:S01]  /*2910*/  DFMA R26, R26, R28, R28 ;  /* 0x0000001c1a1a722b */ /* 0x000fe2000000001c */
[----:B------:R-:W-:Y:S01]  /*2920*/  IMAD.MOV.U32 R45, RZ, RZ, 0x0 ;  /* 0x00000000ff2d7424 */ /* 0x000fe200078e00ff */
[----:B------:R-:W-:-:S08]  /*2930*/  DSETP.NEU.AND P1, PT, |R28|, +INF , PT ;  /* 0x7ff000001c00742a */ /* 0x000fd00003f2d200 */
[----:B------:R-:W-:Y:S02]  /*2940*/  FSEL R3, R28, R26, !P1 ;  /* 0x0000001a1c037208 */ /* 0x000fe40004800000 */
[----:B------:R-:W-:Y:S01]  /*2950*/  FSEL R26, R29, R27, !P1 ;  /* 0x0000001b1d1a7208 */ /* 0x000fe20004800000 */
[----:B------:R-:W-:Y:S06]  /*2960*/  RET.REL.NODEC R44 `(metricCalculate) ;  /* 0xffffffd42ca47950 */ /* 0x000fec0003c3ffff */
.L_x_62:
[----:B------:R-:W-:-:S00]  /*2970*/  BRA `(.L_x_62) ;  /* 0xfffffffc00fc7947 */ /* 0x000fc0000383ffff */
[----:B------:R-:W-:-:S00]  /*2980*/  NOP ;  /* 0x0000000000007918 */ /* 0x000fc00000000000 */
[----:B------:R-:W-:-:S00]  /*2990*/  NOP ;  /* 0x0000000000007918 */ /* 0x000fc00000000000 */
[----:B------:R-:W-:-:S00]  /*29a0*/  NOP ;  /* 0x0000000000007918 */ /* 0x000fc00000000000 */
[----:B------:R-:W-:-:S00]  /*29b0*/  NOP ;  /* 0x0000000000007918 */ /* 0x000fc00000000000 */
[----:B------:R-:W-:-:S00]  /*29c0*/  NOP ;  /* 0x0000000000007918 */ /* 0x000fc00000000000 */
[----:B------:R-:W-:-:S00]  /*29d0*/  NOP ;  /* 0x0000000000007918 */ /* 0x000fc00000000000 */
[----:B------:R-:W-:-:S00]  /*29e0*/  NOP ;  /* 0x0000000000007918 */ /* 0x000fc00000000000 */
[----:B------:R-:W-:-:S00]  /*29f0*/  NOP ;  /* 0x0000000000007918 */ /* 0x000fc00000000000 */
.L_x_64:


//--------------------- .nv.shared.metricCalculate --------------------------
	.section	.nv.shared.metricCalculate,"aw",@nobits
	.sectionflags	@""
	.align	8
.nv.shared.metricCalculate:
	.zero		17408


//--------------------- .nv.shared.reserved.0     --------------------------
	.section	.nv.shared.reserved.0,"aw",@nobits
	.weak		__nv_reservedSMEM_offset_0_alias
	.size		__nv_reservedSMEM_offset_0_alias, 0, 64
	.other		__nv_reservedSMEM_offset_0_alias,@"STO_CUDA_RESERVED_SHARED STV_DEFAULT"
__nv_reservedSMEM_offset_0_alias:
	.zero		0
	.zero		64


//--------------------- .nv.constant0.metricCalculate --------------------------
	.section	.nv.constant0.metricCalculate,"a",@progbits
	.sectionflags	@""
	.align	4
.nv.constant0.metricCalculate:
	.zero		916


//--------------------- SYMBOLS --------------------------

	.type		.nv.reservedSmem.offset0,@object
	.size		.nv.reservedSmem.offset0,0x4
	.type		.nv.reservedSmem.cap,@object
	.size		.nv.reservedSmem.cap,0x4
